//
// Generated by NVIDIA NVVM Compiler
//
// Compiler Build ID: CL-36424714
// Cuda compilation tools, release 13.0, V13.0.88
// Based on NVVM 20.0.0
//

.version 9.0
.target sm_100
.address_size 64

	// .globl	_Z11is_abundantPci
.global .align 1 .b8 _ZN34_INTERNAL_0cd61dc6_4_k_cu_6f1643f84cuda3std3__45__cpo5beginE[1];
.global .align 1 .b8 _ZN34_INTERNAL_0cd61dc6_4_k_cu_6f1643f84cuda3std3__45__cpo3endE[1];
.global .align 1 .b8 _ZN34_INTERNAL_0cd61dc6_4_k_cu_6f1643f84cuda3std3__45__cpo6cbeginE[1];
.global .align 1 .b8 _ZN34_INTERNAL_0cd61dc6_4_k_cu_6f1643f84cuda3std3__45__cpo4cendE[1];
.global .align 1 .b8 _ZN34_INTERNAL_0cd61dc6_4_k_cu_6f1643f84cuda3std3__45__cpo6rbeginE[1];
.global .align 1 .b8 _ZN34_INTERNAL_0cd61dc6_4_k_cu_6f1643f84cuda3std3__45__cpo4rendE[1];
.global .align 1 .b8 _ZN34_INTERNAL_0cd61dc6_4_k_cu_6f1643f84cuda3std3__45__cpo7crbeginE[1];
.global .align 1 .b8 _ZN34_INTERNAL_0cd61dc6_4_k_cu_6f1643f84cuda3std3__45__cpo5crendE[1];
.global .align 1 .b8 _ZN34_INTERNAL_0cd61dc6_4_k_cu_6f1643f84cuda3std3__436_GLOBAL__N__0cd61dc6_4_k_cu_6f1643f86ignoreE[1];
.global .align 1 .b8 _ZN34_INTERNAL_0cd61dc6_4_k_cu_6f1643f84cuda3std3__419piecewise_constructE[1];
.global .align 1 .b8 _ZN34_INTERNAL_0cd61dc6_4_k_cu_6f1643f84cuda3std3__48in_placeE[1];
.global .align 1 .b8 _ZN34_INTERNAL_0cd61dc6_4_k_cu_6f1643f84cuda3std3__420unreachable_sentinelE[1];
.global .align 1 .b8 _ZN34_INTERNAL_0cd61dc6_4_k_cu_6f1643f84cuda3std3__47nulloptE[1];
.global .align 1 .b8 _ZN34_INTERNAL_0cd61dc6_4_k_cu_6f1643f84cuda3std3__48unexpectE[1];
.global .align 1 .b8 _ZN34_INTERNAL_0cd61dc6_4_k_cu_6f1643f84cuda3std6ranges3__45__cpo4swapE[1];
.global .align 1 .b8 _ZN34_INTERNAL_0cd61dc6_4_k_cu_6f1643f84cuda3std6ranges3__45__cpo9iter_moveE[1];
.global .align 1 .b8 _ZN34_INTERNAL_0cd61dc6_4_k_cu_6f1643f84cuda3std6ranges3__45__cpo5beginE[1];
.global .align 1 .b8 _ZN34_INTERNAL_0cd61dc6_4_k_cu_6f1643f84cuda3std6ranges3__45__cpo3endE[1];
.global .align 1 .b8 _ZN34_INTERNAL_0cd61dc6_4_k_cu_6f1643f84cuda3std6ranges3__45__cpo6cbeginE[1];
.global .align 1 .b8 _ZN34_INTERNAL_0cd61dc6_4_k_cu_6f1643f84cuda3std6ranges3__45__cpo4cendE[1];
.global .align 1 .b8 _ZN34_INTERNAL_0cd61dc6_4_k_cu_6f1643f84cuda3std6ranges3__45__cpo7advanceE[1];
.global .align 1 .b8 _ZN34_INTERNAL_0cd61dc6_4_k_cu_6f1643f84cuda3std6ranges3__45__cpo9iter_swapE[1];
.global .align 1 .b8 _ZN34_INTERNAL_0cd61dc6_4_k_cu_6f1643f84cuda3std6ranges3__45__cpo4nextE[1];
.global .align 1 .b8 _ZN34_INTERNAL_0cd61dc6_4_k_cu_6f1643f84cuda3std6ranges3__45__cpo4prevE[1];
.global .align 1 .b8 _ZN34_INTERNAL_0cd61dc6_4_k_cu_6f1643f84cuda3std6ranges3__45__cpo4dataE[1];
.global .align 1 .b8 _ZN34_INTERNAL_0cd61dc6_4_k_cu_6f1643f84cuda3std6ranges3__45__cpo5cdataE[1];
.global .align 1 .b8 _ZN34_INTERNAL_0cd61dc6_4_k_cu_6f1643f84cuda3std6ranges3__45__cpo4sizeE[1];
.global .align 1 .b8 _ZN34_INTERNAL_0cd61dc6_4_k_cu_6f1643f84cuda3std6ranges3__45__cpo5ssizeE[1];
.global .align 1 .b8 _ZN34_INTERNAL_0cd61dc6_4_k_cu_6f1643f84cuda3std6ranges3__45__cpo8distanceE[1];
.global .align 1 .b8 _ZN34_INTERNAL_0cd61dc6_4_k_cu_6f1643f86thrust24THRUST_300001_SM_1000_NS8cuda_cub3parE[1];
.global .align 1 .b8 _ZN34_INTERNAL_0cd61dc6_4_k_cu_6f1643f86thrust24THRUST_300001_SM_1000_NS8cuda_cub10par_nosyncE[1];
.global .align 1 .b8 _ZN34_INTERNAL_0cd61dc6_4_k_cu_6f1643f86thrust24THRUST_300001_SM_1000_NS6system6detail10sequential3seqE[1];
.global .align 1 .b8 _ZN34_INTERNAL_0cd61dc6_4_k_cu_6f1643f86thrust24THRUST_300001_SM_1000_NS12placeholders2_1E[1];
.global .align 1 .b8 _ZN34_INTERNAL_0cd61dc6_4_k_cu_6f1643f86thrust24THRUST_300001_SM_1000_NS12placeholders2_2E[1];
.global .align 1 .b8 _ZN34_INTERNAL_0cd61dc6_4_k_cu_6f1643f86thrust24THRUST_300001_SM_1000_NS12placeholders2_3E[1];
.global .align 1 .b8 _ZN34_INTERNAL_0cd61dc6_4_k_cu_6f1643f86thrust24THRUST_300001_SM_1000_NS12placeholders2_4E[1];
.global .align 1 .b8 _ZN34_INTERNAL_0cd61dc6_4_k_cu_6f1643f86thrust24THRUST_300001_SM_1000_NS12placeholders2_5E[1];
.global .align 1 .b8 _ZN34_INTERNAL_0cd61dc6_4_k_cu_6f1643f86thrust24THRUST_300001_SM_1000_NS12placeholders2_6E[1];
.global .align 1 .b8 _ZN34_INTERNAL_0cd61dc6_4_k_cu_6f1643f86thrust24THRUST_300001_SM_1000_NS12placeholders2_7E[1];
.global .align 1 .b8 _ZN34_INTERNAL_0cd61dc6_4_k_cu_6f1643f86thrust24THRUST_300001_SM_1000_NS12placeholders2_8E[1];
.global .align 1 .b8 _ZN34_INTERNAL_0cd61dc6_4_k_cu_6f1643f86thrust24THRUST_300001_SM_1000_NS12placeholders2_9E[1];
.global .align 1 .b8 _ZN34_INTERNAL_0cd61dc6_4_k_cu_6f1643f86thrust24THRUST_300001_SM_1000_NS12placeholders3_10E[1];
.global .align 1 .b8 _ZN34_INTERNAL_0cd61dc6_4_k_cu_6f1643f86thrust24THRUST_300001_SM_1000_NS3seqE[1];

.visible .entry _Z11is_abundantPci(
	.param .u64 .ptr .align 1 _Z11is_abundantPci_param_0,
	.param .u32 _Z11is_abundantPci_param_1
)
{
	.reg .pred 	%p<10>;
	.reg .b16 	%rs<2>;
	.reg .b32 	%r<24>;
	.reg .b64 	%rd<5>;
	.reg .b64 	%fd<8>;

	ld.param.u64 	%rd1, [_Z11is_abundantPci_param_0];
	ld.param.u32 	%r8, [_Z11is_abundantPci_param_1];
	mov.u32 	%r9, %ctaid.x;
	mov.u32 	%r10, %ntid.x;
	mov.u32 	%r11, %tid.x;
	mad.lo.s32 	%r1, %r9, %r10, %r11;
	setp.ge.s32 	%p1, %r1, %r8;
	setp.eq.s32 	%p2, %r1, 0;
	or.pred  	%p3, %p2, %p1;
	@%p3 bra 	$L__BB0_8;
	cvt.rn.f64.s32 	%fd1, %r1;
	sqrt.rn.f64 	%fd2, %fd1;
	setp.ltu.f64 	%p4, %fd2, 0d3FF0000000000000;
	mov.b32 	%r22, 0;
	@%p4 bra 	$L__BB0_6;
	mov.b32 	%r22, 0;
	mov.b32 	%r20, 1;
	mov.f64 	%fd7, 0d3FF0000000000000;
$L__BB0_3:
	rem.s32 	%r15, %r1, %r20;
	setp.ne.s32 	%p5, %r15, 0;
	@%p5 bra 	$L__BB0_5;
	add.s32 	%r16, %r20, %r22;
	div.s32 	%r17, %r1, %r20;
	setp.ne.s32 	%p6, %r17, %r1;
	div.rn.f64 	%fd6, %fd1, %fd7;
	setp.neu.f64 	%p7, %fd6, %fd2;
	selp.b32 	%r18, %r17, 0, %p6;
	selp.b32 	%r19, %r18, 0, %p7;
	add.s32 	%r22, %r16, %r19;
$L__BB0_5:
	add.s32 	%r20, %r20, 1;
	cvt.rn.f64.u32 	%fd7, %r20;
	setp.ge.f64 	%p8, %fd2, %fd7;
	@%p8 bra 	$L__BB0_3;
$L__BB0_6:
	setp.le.s32 	%p9, %r22, %r1;
	@%p9 bra 	$L__BB0_8;
	cvt.s64.s32 	%rd2, %r1;
	cvta.to.global.u64 	%rd3, %rd1;
	add.s64 	%rd4, %rd3, %rd2;
	mov.b16 	%rs1, 1;
	st.global.u8 	[%rd4], %rs1;
$L__BB0_8:
	ret;

}
	// .globl	_Z18is_sum_of_abundantPKiiPci
.visible .entry _Z18is_sum_of_abundantPKiiPci(
	.param .u64 .ptr .align 1 _Z18is_sum_of_abundantPKiiPci_param_0,
	.param .u32 _Z18is_sum_of_abundantPKiiPci_param_1,
	.param .u64 .ptr .align 1 _Z18is_sum_of_abundantPKiiPci_param_2,
	.param .u32 _Z18is_sum_of_abundantPKiiPci_param_3
)
{
	.reg .pred 	%p<19>;
	.reg .b16 	%rs<2>;
	.reg .b32 	%r<26>;
	.reg .b64 	%rd<11>;

	ld.param.u64 	%rd3, [_Z18is_sum_of_abundantPKiiPci_param_0];
	ld.param.u32 	%r13, [_Z18is_sum_of_abundantPKiiPci_param_1];
	ld.param.u64 	%rd2, [_Z18is_sum_of_abundantPKiiPci_param_2];
	ld.param.u32 	%r14, [_Z18is_sum_of_abundantPKiiPci_param_3];
	cvta.to.global.u64 	%rd1, %rd3;
	mov.u32 	%r15, %ctaid.x;
	mov.u32 	%r16, %ntid.x;
	mov.u32 	%r17, %tid.x;
	mad.lo.s32 	%r1, %r15, %r16, %r17;
	setp.ge.s32 	%p3, %r1, %r14;
	setp.eq.s32 	%p4, %r1, 0;
	or.pred  	%p5, %p4, %p3;
	@%p5 bra 	$L__BB1_11;
	ld.global.u32 	%r2, [%rd1];
	setp.gt.s32 	%p6, %r2, %r1;
	@%p6 bra 	$L__BB1_10;
	max.s32 	%r19, %r13, 1;
	add.s32 	%r3, %r19, -1;
	mov.b32 	%r23, 0;
	mov.u32 	%r22, %r2;
$L__BB1_3:
	add.s32 	%r24, %r2, %r22;
	setp.gt.s32 	%p8, %r24, %r1;
	mov.pred 	%p7, -1;
	mov.pred 	%p18, %p7;
	@%p8 bra 	$L__BB1_7;
	mov.b32 	%r25, 0;
$L__BB1_5:
	setp.ne.s32 	%p18, %r24, %r1;
	setp.eq.s32 	%p9, %r24, %r1;
	setp.eq.s32 	%p10, %r25, %r3;
	or.pred  	%p11, %p9, %p10;
	@%p11 bra 	$L__BB1_7;
	add.s32 	%r9, %r25, 1;
	mul.wide.u32 	%rd4, %r25, 4;
	add.s64 	%rd5, %rd1, %rd4;
	ld.global.u32 	%r21, [%rd5+4];
	add.s32 	%r24, %r21, %r22;
	setp.le.s32 	%p13, %r24, %r1;
	mov.u32 	%r25, %r9;
	mov.pred 	%p18, %p7;
	@%p13 bra 	$L__BB1_5;
$L__BB1_7:
	setp.eq.s32 	%p14, %r23, %r3;
	@%p14 bra 	$L__BB1_9;
	add.s32 	%r11, %r23, 1;
	mul.wide.u32 	%rd6, %r23, 4;
	add.s64 	%rd7, %rd1, %rd6;
	ld.global.u32 	%r22, [%rd7+4];
	setp.le.s32 	%p15, %r22, %r1;
	and.pred  	%p16, %p15, %p18;
	mov.u32 	%r23, %r11;
	@%p16 bra 	$L__BB1_3;
$L__BB1_9:
	not.pred 	%p17, %p18;
	@%p17 bra 	$L__BB1_11;
$L__BB1_10:
	cvt.s64.s32 	%rd8, %r1;
	cvta.to.global.u64 	%rd9, %rd2;
	add.s64 	%rd10, %rd9, %rd8;
	mov.b16 	%rs1, 1;
	st.global.u8 	[%rd10], %rs1;
$L__BB1_11:
	ret;

}
	// .globl	_ZN3cub18CUB_300001_SM_10006detail11EmptyKernelIvEEvv
.visible .entry _ZN3cub18CUB_300001_SM_10006detail11EmptyKernelIvEEvv()
{


	ret;

}


// ===== COMPILED SASS (sm_100) =====

	.target	sm_100

	.elftype	@"ET_EXEC"


//--------------------- .note.nv.tkinfo           --------------------------
	.section	.note.nv.tkinfo,"",@"SHT_NOTE"
	.sectionflags	@"SHF_NOTE_NV_TKINFO"
	.tkinfo
        /*0018*/ 	.word	0x00000002
        /*0030*/ 	.string	""
        /*0030*/ 	.string	"ptxas"
        /*0030*/ 	.string	"Cuda compilation tools, release 13.0, V13.0.88"
        /*0030*/ 	.string	"Build cuda_13.0.r13.0/compiler.36424714_0"
        /*0030*/ 	.string	"-arch sm_100 -m 64 "



//--------------------- .note.nv.cuinfo           --------------------------
	.section	.note.nv.cuinfo,"",@"SHT_NOTE"
	.sectionflags	@"SHF_NOTE_NV_CUINFO"
        /*0018*/ 	.short	0x0002
        /*001a*/ 	.short	0x0064
        /*001c*/ 	.short	0x0082
	.zero		2


//--------------------- .nv.info                  --------------------------
	.section	.nv.info,"",@"SHT_CUDA_INFO"
	.align	4


	//----- nvinfo : EIATTR_REGCOUNT
	.align		4
        /*0000*/ 	.byte	0x04, 0x2f
        /*0002*/ 	.short	(.L_44 - .L_43)
	.align		4
.L_43:
        /*0004*/ 	.word	index@(_Z11is_abundantPci)
        /*0008*/ 	.word	0x0000001c


	//----- nvinfo : EIATTR_FRAME_SIZE
	.align		4
.L_44:
        /*000c*/ 	.byte	0x04, 0x11
        /*000e*/ 	.short	(.L_46 - .L_45)
	.align		4
.L_45:
        /*0010*/ 	.word	index@($__internal_1_$__cuda_sm20_dsqrt_rn_f64_mediumpath_v1)
        /*0014*/ 	.word	0x00000000


	//----- nvinfo : EIATTR_FRAME_SIZE
	.align		4
.L_46:
        /*0018*/ 	.byte	0x04, 0x11
        /*001a*/ 	.short	(.L_48 - .L_47)
	.align		4
.L_47:
        /*001c*/ 	.word	index@($__internal_0_$__cuda_sm20_div_rn_f64_full)
        /*0020*/ 	.word	0x00000000


	//----- nvinfo : EIATTR_FRAME_SIZE
	.align		4
.L_48:
        /*0024*/ 	.byte	0x04, 0x11
        /*0026*/ 	.short	(.L_50 - .L_49)
	.align		4
.L_49:
        /*0028*/ 	.word	index@(_Z11is_abundantPci)
        /*002c*/ 	.word	0x00000000


	//----- nvinfo : EIATTR_REGCOUNT
	.align		4
.L_50:
        /*0030*/ 	.byte	0x04, 0x2f
        /*0032*/ 	.short	(.L_52 - .L_51)
	.align		4
.L_51:
        /*0034*/ 	.word	index@(_Z18is_sum_of_abundantPKiiPci)
        /*0038*/ 	.word	0x0000000e


	//----- nvinfo : EIATTR_FRAME_SIZE
	.align		4
.L_52:
        /*003c*/ 	.byte	0x04, 0x11
        /*003e*/ 	.short	(.L_54 - .L_53)
	.align		4
.L_53:
        /*0040*/ 	.word	index@(_Z18is_sum_of_abundantPKiiPci)
        /*0044*/ 	.word	0x00000000


	//----- nvinfo : EIATTR_REGCOUNT
	.align		4
.L_54:
        /*0048*/ 	.byte	0x04, 0x2f
        /*004a*/ 	.short	(.L_56 - .L_55)
	.align		4
.L_55:
        /*004c*/ 	.word	index@(_ZN3cub18CUB_300001_SM_10006detail11EmptyKernelIvEEvv)
        /*0050*/ 	.word	0x00000004


	//----- nvinfo : EIATTR_FRAME_SIZE
	.align		4
.L_56:
        /*0054*/ 	.byte	0x04, 0x11
        /*0056*/ 	.short	(.L_58 - .L_57)
	.align		4
.L_57:
        /*0058*/ 	.word	index@(_ZN3cub18CUB_300001_SM_10006detail11EmptyKernelIvEEvv)
        /*005c*/ 	.word	0x00000000


	//----- nvinfo : EIATTR_MIN_STACK_SIZE
	.align		4
.L_58:
        /*0060*/ 	.byte	0x04, 0x12
        /*0062*/ 	.short	(.L_60 - .L_59)
	.align		4
.L_59:
        /*0064*/ 	.word	index@(_ZN3cub18CUB_300001_SM_10006detail11EmptyKernelIvEEvv)
        /*0068*/ 	.word	0x00000000


	//----- nvinfo : EIATTR_MIN_STACK_SIZE
	.align		4
.L_60:
        /*006c*/ 	.byte	0x04, 0x12
        /*006e*/ 	.short	(.L_62 - .L_61)
	.align		4
.L_61:
        /*0070*/ 	.word	index@(_Z18is_sum_of_abundantPKiiPci)
        /*0074*/ 	.word	0x00000000


	//----- nvinfo : EIATTR_MIN_STACK_SIZE
	.align		4
.L_62:
        /*0078*/ 	.byte	0x04, 0x12
        /*007a*/ 	.short	(.L_64 - .L_63)
	.align		4
.L_63:
        /*007c*/ 	.word	index@(_Z11is_abundantPci)
        /*0080*/ 	.word	0x00000000
.L_64:


//--------------------- .nv.compat                --------------------------
	.section	.nv.compat,"",@"SHT_CUDA_COMPAT_INFO"
	.align	4
        /*0000*/ 	.byte	0x02, 0x09, 0x00, 0x00, 0x02, 0x02, 0x01, 0x00, 0x02, 0x05, 0x05, 0x00, 0x03, 0x07, 0x01, 0x01
        /*0010*/ 	.byte	0x02, 0x03, 0x00, 0x00, 0x02, 0x06, 0x01, 0x00, 0x04, 0x0b, 0x08, 0x00, 0x01, 0x00, 0x00, 0x00
        /*0020*/ 	.byte	0x00, 0x00, 0x00, 0x00


//--------------------- .nv.info._ZN3cub18CUB_300001_SM_10006detail11EmptyKernelIvEEvv --------------------------
	.section	.nv.info._ZN3cub18CUB_300001_SM_10006detail11EmptyKernelIvEEvv,"",@"SHT_CUDA_INFO"
	.sectionflags	@""
	.align	4


	//----- nvinfo : EIATTR_CUDA_API_VERSION
	.align		4
        /*0000*/ 	.byte	0x04, 0x37
        /*0002*/ 	.short	(.L_66 - .L_65)
.L_65:
        /*0004*/ 	.word	0x00000082


	//----- nvinfo : EIATTR_SPARSE_MMA_MASK
	.align		4
.L_66:
        /*0008*/ 	.byte	0x03, 0x50
        /*000a*/ 	.short	0x0000


	//----- nvinfo : EIATTR_MAXREG_COUNT
	.align		4
        /*000c*/ 	.byte	0x03, 0x1b
        /*000e*/ 	.short	0x00ff


	//----- nvinfo : EIATTR_MERCURY_ISA_VERSION
	.align		4
        /*0010*/ 	.byte	0x03, 0x5f
        /*0012*/ 	.short	0x0101


	//----- nvinfo : EIATTR_VRC_CTA_INIT_COUNT
	.align		4
        /*0014*/ 	.byte	0x02, 0x4a
	.zero		1
	.zero		1


	//----- nvinfo : EIATTR_EXIT_INSTR_OFFSETS
	.align		4
        /*0018*/ 	.byte	0x04, 0x1c
        /*001a*/ 	.short	(.L_68 - .L_67)


	//   ....[0]....
.L_67:
        /*001c*/ 	.word	0x00000010


	//----- nvinfo : EIATTR_SW_WAR
	.align		4
.L_68:
        /*0020*/ 	.byte	0x04, 0x36
        /*0022*/ 	.short	(.L_70 - .L_69)
.L_69:
        /*0024*/ 	.word	0x00000008
.L_70:


//--------------------- .nv.info._Z18is_sum_of_abundantPKiiPci --------------------------
	.section	.nv.info._Z18is_sum_of_abundantPKiiPci,"",@"SHT_CUDA_INFO"
	.sectionflags	@""
	.align	4


	//----- nvinfo : EIATTR_CUDA_API_VERSION
	.align		4
        /*0000*/ 	.byte	0x04, 0x37
        /*0002*/ 	.short	(.L_72 - .L_71)
.L_71:
        /*0004*/ 	.word	0x00000082


	//----- nvinfo : EIATTR_KPARAM_INFO
	.align		4
.L_72:
        /*0008*/ 	.byte	0x04, 0x17
        /*000a*/ 	.short	(.L_74 - .L_73)
.L_73:
        /*000c*/ 	.word	0x00000000
        /*0010*/ 	.short	0x0003
        /*0012*/ 	.short	0x0018
        /*0014*/ 	.byte	0x00, 0xf0, 0x11, 0x00


	//----- nvinfo : EIATTR_KPARAM_INFO
	.align		4
.L_74:
        /*0018*/ 	.byte	0x04, 0x17
        /*001a*/ 	.short	(.L_76 - .L_75)
.L_75:
        /*001c*/ 	.word	0x00000000
        /*0020*/ 	.short	0x0002
        /*0022*/ 	.short	0x0010
        /*0024*/ 	.byte	0x00, 0xf5, 0x21, 0x00


	//----- nvinfo : EIATTR_KPARAM_INFO
	.align		4
.L_76:
        /*0028*/ 	.byte	0x04, 0x17
        /*002a*/ 	.short	(.L_78 - .L_77)
.L_77:
        /*002c*/ 	.word	0x00000000
        /*0030*/ 	.short	0x0001
        /*0032*/ 	.short	0x0008
        /*0034*/ 	.byte	0x00, 0xf0, 0x11, 0x00


	//----- nvinfo : EIATTR_KPARAM_INFO
	.align		4
.L_78:
        /*0038*/ 	.byte	0x04, 0x17
        /*003a*/ 	.short	(.L_80 - .L_79)
.L_79:
        /*003c*/ 	.word	0x00000000
        /*0040*/ 	.short	0x0000
        /*0042*/ 	.short	0x0000
        /*0044*/ 	.byte	0x00, 0xf5, 0x21, 0x00


	//----- nvinfo : EIATTR_SPARSE_MMA_MASK
	.align		4
.L_80:
        /*0048*/ 	.byte	0x03, 0x50
        /*004a*/ 	.short	0x0000


	//----- nvinfo : EIATTR_MAXREG_COUNT
	.align		4
        /*004c*/ 	.byte	0x03, 0x1b
        /*004e*/ 	.short	0x00ff


	//----- nvinfo : EIATTR_MERCURY_ISA_VERSION
	.align		4
        /*0050*/ 	.byte	0x03, 0x5f
        /*0052*/ 	.short	0x0101


	//----- nvinfo : EIATTR_VRC_CTA_INIT_COUNT
	.align		4
        /*0054*/ 	.byte	0x02, 0x4a
	.zero		1
	.zero		1


	//----- nvinfo : EIATTR_EXIT_INSTR_OFFSETS
	.align		4
        /*0058*/ 	.byte	0x04, 0x1c
        /*005a*/ 	.short	(.L_82 - .L_81)


	//   ....[0]....
.L_81:
        /*005c*/ 	.word	0x00000080


	//   ....[1]....
        /*0060*/ 	.word	0x00000310


	//   ....[2]....
        /*0064*/ 	.word	0x00000390


	//----- nvinfo : EIATTR_CRS_STACK_SIZE
	.align		4
.L_82:
        /*0068*/ 	.byte	0x04, 0x1e
        /*006a*/ 	.short	(.L_84 - .L_83)
.L_83:
        /*006c*/ 	.word	0x00000000


	//----- nvinfo : EIATTR_CBANK_PARAM_SIZE
	.align		4
.L_84:
        /*0070*/ 	.byte	0x03, 0x19
        /*0072*/ 	.short	0x001c


	//----- nvinfo : EIATTR_PARAM_CBANK
	.align		4
        /*0074*/ 	.byte	0x04, 0x0a
        /*0076*/ 	.short	(.L_86 - .L_85)
	.align		4
.L_85:
        /*0078*/ 	.word	index@(.nv.constant0._Z18is_sum_of_abundantPKiiPci)
        /*007c*/ 	.short	0x0380
        /*007e*/ 	.short	0x001c


	//----- nvinfo : EIATTR_SW_WAR
	.align		4
.L_86:
        /*0080*/ 	.byte	0x04, 0x36
        /*0082*/ 	.short	(.L_88 - .L_87)
.L_87:
        /*0084*/ 	.word	0x00000008
.L_88:


//--------------------- .nv.info._Z11is_abundantPci --------------------------
	.section	.nv.info._Z11is_abundantPci,"",@"SHT_CUDA_INFO"
	.sectionflags	@""
	.align	4


	//----- nvinfo : EIATTR_CUDA_API_VERSION
	.align		4
        /*0000*/ 	.byte	0x04, 0x37
        /*0002*/ 	.short	(.L_90 - .L_89)
.L_89:
        /*0004*/ 	.word	0x00000082


	//----- nvinfo : EIATTR_KPARAM_INFO
	.align		4
.L_90:
        /*0008*/ 	.byte	0x04, 0x17
        /*000a*/ 	.short	(.L_92 - .L_91)
.L_91:
        /*000c*/ 	.word	0x00000000
        /*0010*/ 	.short	0x0001
        /*0012*/ 	.short	0x0008
        /*0014*/ 	.byte	0x00, 0xf0, 0x11, 0x00


	//----- nvinfo : EIATTR_KPARAM_INFO
	.align		4
.L_92:
        /*0018*/ 	.byte	0x04, 0x17
        /*001a*/ 	.short	(.L_94 - .L_93)
.L_93:
        /*001c*/ 	.word	0x00000000
        /*0020*/ 	.short	0x0000
        /*0022*/ 	.short	0x0000
        /*0024*/ 	.byte	0x00, 0xf5, 0x21, 0x00


	//----- nvinfo : EIATTR_SPARSE_MMA_MASK
	.align		4
.L_94:
        /*0028*/ 	.byte	0x03, 0x50
        /*002a*/ 	.short	0x0000


	//----- nvinfo : EIATTR_MAXREG_COUNT
	.align		4
        /*002c*/ 	.byte	0x03, 0x1b
        /*002e*/ 	.short	0x00ff


	//----- nvinfo : EIATTR_MERCURY_ISA_VERSION
	.align		4
        /*0030*/ 	.byte	0x03, 0x5f
        /*0032*/ 	.short	0x0101


	//----- nvinfo : EIATTR_VRC_CTA_INIT_COUNT
	.align		4
        /*0034*/ 	.byte	0x02, 0x4a
	.zero		1
	.zero		1


	//----- nvinfo : EIATTR_EXIT_INSTR_OFFSETS
	.align		4
        /*0038*/ 	.byte	0x04, 0x1c
        /*003a*/ 	.short	(.L_96 - .L_95)


	//   ....[0]....
.L_95:
        /*003c*/ 	.word	0x00000080


	//   ....[1]....
        /*0040*/ 	.word	0x000006b0


	//   ....[2]....
        /*0044*/ 	.word	0x00000730


	//----- nvinfo : EIATTR_CRS_STACK_SIZE
	.align		4
.L_96:
        /*0048*/ 	.byte	0x04, 0x1e
        /*004a*/ 	.short	(.L_98 - .L_97)
.L_97:
        /*004c*/ 	.word	0x00000000


	//----- nvinfo : EIATTR_CBANK_PARAM_SIZE
	.align		4
.L_98:
        /*0050*/ 	.byte	0x03, 0x19
        /*0052*/ 	.short	0x000c


	//----- nvinfo : EIATTR_PARAM_CBANK
	.align		4
        /*0054*/ 	.byte	0x04, 0x0a
        /*0056*/ 	.short	(.L_100 - .L_99)
	.align		4
.L_99:
        /*0058*/ 	.word	index@(.nv.constant0._Z11is_abundantPci)
        /*005c*/ 	.short	0x0380
        /*005e*/ 	.short	0x000c


	//----- nvinfo : EIATTR_SW_WAR
	.align		4
.L_100:
        /*0060*/ 	.byte	0x04, 0x36
        /*0062*/ 	.short	(.L_102 - .L_101)
.L_101:
        /*0064*/ 	.word	0x00000008
.L_102:


//--------------------- .nv.callgraph             --------------------------
	.section	.nv.callgraph,"",@"SHT_CUDA_CALLGRAPH"
	.align	4
	.sectionentsize	8
	.align		4
        /*0000*/ 	.word	0x00000000
	.align		4
        /*0004*/ 	.word	0xffffffff
	.align		4
        /*0008*/ 	.word	0x00000000
	.align		4
        /*000c*/ 	.word	0xfffffffe
	.align		4
        /*0010*/ 	.word	0x00000000
	.align		4
        /*0014*/ 	.word	0xfffffffd
	.align		4
        /*0018*/ 	.word	0x00000000
	.align		4
        /*001c*/ 	.word	0xfffffffc


//--------------------- .nv.constant4             --------------------------
	.section	.nv.constant4,"a",@progbits
	.align	8
	.align		8
.nv.constant4:
        /*0000*/ 	.dword	_ZN34_INTERNAL_0cd61dc6_4_k_cu_6f1643f84cuda3std3__45__cpo5beginE
	.align		8
        /*0008*/ 	.dword	_ZN34_INTERNAL_0cd61dc6_4_k_cu_6f1643f84cuda3std3__45__cpo3endE
	.align		8
        /*0010*/ 	.dword	_ZN34_INTERNAL_0cd61dc6_4_k_cu_6f1643f84cuda3std3__45__cpo6cbeginE
	.align		8
        /*0018*/ 	.dword	_ZN34_INTERNAL_0cd61dc6_4_k_cu_6f1643f84cuda3std3__45__cpo4cendE
	.align		8
        /*0020*/ 	.dword	_ZN34_INTERNAL_0cd61dc6_4_k_cu_6f1643f84cuda3std3__45__cpo6rbeginE
	.align		8
        /*0028*/ 	.dword	_ZN34_INTERNAL_0cd61dc6_4_k_cu_6f1643f84cuda3std3__45__cpo4rendE
	.align		8
        /*0030*/ 	.dword	_ZN34_INTERNAL_0cd61dc6_4_k_cu_6f1643f84cuda3std3__45__cpo7crbeginE
	.align		8
        /*0038*/ 	.dword	_ZN34_INTERNAL_0cd61dc6_4_k_cu_6f1643f84cuda3std3__45__cpo5crendE
	.align		8
        /*0040*/ 	.dword	_ZN34_INTERNAL_0cd61dc6_4_k_cu_6f1643f84cuda3std3__436_GLOBAL__N__0cd61dc6_4_k_cu_6f1643f86ignoreE
	.align		8
        /*0048*/ 	.dword	_ZN34_INTERNAL_0cd61dc6_4_k_cu_6f1643f84cuda3std3__419piecewise_constructE
	.align		8
        /*0050*/ 	.dword	_ZN34_INTERNAL_0cd61dc6_4_k_cu_6f1643f84cuda3std3__48in_placeE
	.align		8
        /*0058*/ 	.dword	_ZN34_INTERNAL_0cd61dc6_4_k_cu_6f1643f84cuda3std3__420unreachable_sentinelE
	.align		8
        /*0060*/ 	.dword	_ZN34_INTERNAL_0cd61dc6_4_k_cu_6f1643f84cuda3std3__47nulloptE
	.align		8
        /*0068*/ 	.dword	_ZN34_INTERNAL_0cd61dc6_4_k_cu_6f1643f84cuda3std3__48unexpectE
	.align		8
        /*0070*/ 	.dword	_ZN34_INTERNAL_0cd61dc6_4_k_cu_6f1643f84cuda3std6ranges3__45__cpo4swapE
	.align		8
        /*0078*/ 	.dword	_ZN34_INTERNAL_0cd61dc6_4_k_cu_6f1643f84cuda3std6ranges3__45__cpo9iter_moveE
	.align		8
        /*0080*/ 	.dword	_ZN34_INTERNAL_0cd61dc6_4_k_cu_6f1643f84cuda3std6ranges3__45__cpo5beginE
	.align		8
        /*0088*/ 	.dword	_ZN34_INTERNAL_0cd61dc6_4_k_cu_6f1643f84cuda3std6ranges3__45__cpo3endE
	.align		8
        /*0090*/ 	.dword	_ZN34_INTERNAL_0cd61dc6_4_k_cu_6f1643f84cuda3std6ranges3__45__cpo6cbeginE
	.align		8
        /*0098*/ 	.dword	_ZN34_INTERNAL_0cd61dc6_4_k_cu_6f1643f84cuda3std6ranges3__45__cpo4cendE
	.align		8
        /*00a0*/ 	.dword	_ZN34_INTERNAL_0cd61dc6_4_k_cu_6f1643f84cuda3std6ranges3__45__cpo7advanceE
	.align		8
        /*00a8*/ 	.dword	_ZN34_INTERNAL_0cd61dc6_4_k_cu_6f1643f84cuda3std6ranges3__45__cpo9iter_swapE
	.align		8
        /*00b0*/ 	.dword	_ZN34_INTERNAL_0cd61dc6_4_k_cu_6f1643f84cuda3std6ranges3__45__cpo4nextE
	.align		8
        /*00b8*/ 	.dword	_ZN34_INTERNAL_0cd61dc6_4_k_cu_6f1643f84cuda3std6ranges3__45__cpo4prevE
	.align		8
        /*00c0*/ 	.dword	_ZN34_INTERNAL_0cd61dc6_4_k_cu_6f1643f84cuda3std6ranges3__45__cpo4dataE
	.align		8
        /*00c8*/ 	.dword	_ZN34_INTERNAL_0cd61dc6_4_k_cu_6f1643f84cuda3std6ranges3__45__cpo5cdataE
	.align		8
        /*00d0*/ 	.dword	_ZN34_INTERNAL_0cd61dc6_4_k_cu_6f1643f84cuda3std6ranges3__45__cpo4sizeE
	.align		8
        /*00d8*/ 	.dword	_ZN34_INTERNAL_0cd61dc6_4_k_cu_6f1643f84cuda3std6ranges3__45__cpo5ssizeE
	.align		8
        /*00e0*/ 	.dword	_ZN34_INTERNAL_0cd61dc6_4_k_cu_6f1643f84cuda3std6ranges3__45__cpo8distanceE
	.align		8
        /*00e8*/ 	.dword	_ZN34_INTERNAL_0cd61dc6_4_k_cu_6f1643f86thrust24THRUST_300001_SM_1000_NS8cuda_cub3parE
	.align		8
        /*00f0*/ 	.dword	_ZN34_INTERNAL_0cd61dc6_4_k_cu_6f1643f86thrust24THRUST_300001_SM_1000_NS8cuda_cub10par_nosyncE
	.align		8
        /*00f8*/ 	.dword	_ZN34_INTERNAL_0cd61dc6_4_k_cu_6f1643f86thrust24THRUST_300001_SM_1000_NS6system6detail10sequential3seqE
	.align		8
        /*0100*/ 	.dword	_ZN34_INTERNAL_0cd61dc6_4_k_cu_6f1643f86thrust24THRUST_300001_SM_1000_NS12placeholders2_1E
	.align		8
        /*0108*/ 	.dword	_ZN34_INTERNAL_0cd61dc6_4_k_cu_6f1643f86thrust24THRUST_300001_SM_1000_NS12placeholders2_2E
	.align		8
        /*0110*/ 	.dword	_ZN34_INTERNAL_0cd61dc6_4_k_cu_6f1643f86thrust24THRUST_300001_SM_1000_NS12placeholders2_3E
	.align		8
        /*0118*/ 	.dword	_ZN34_INTERNAL_0cd61dc6_4_k_cu_6f1643f86thrust24THRUST_300001_SM_1000_NS12placeholders2_4E
	.align		8
        /*0120*/ 	.dword	_ZN34_INTERNAL_0cd61dc6_4_k_cu_6f1643f86thrust24THRUST_300001_SM_1000_NS12placeholders2_5E
	.align		8
        /*0128*/ 	.dword	_ZN34_INTERNAL_0cd61dc6_4_k_cu_6f1643f86thrust24THRUST_300001_SM_1000_NS12placeholders2_6E
	.align		8
        /*0130*/ 	.dword	_ZN34_INTERNAL_0cd61dc6_4_k_cu_6f1643f86thrust24THRUST_300001_SM_1000_NS12placeholders2_7E
	.align		8
        /*0138*/ 	.dword	_ZN34_INTERNAL_0cd61dc6_4_k_cu_6f1643f86thrust24THRUST_300001_SM_1000_NS12placeholders2_8E
	.align		8
        /*0140*/ 	.dword	_ZN34_INTERNAL_0cd61dc6_4_k_cu_6f1643f86thrust24THRUST_300001_SM_1000_NS12placeholders2_9E
	.align		8
        /*0148*/ 	.dword	_ZN34_INTERNAL_0cd61dc6_4_k_cu_6f1643f86thrust24THRUST_300001_SM_1000_NS12placeholders3_10E
	.align		8
        /*0150*/ 	.dword	_ZN34_INTERNAL_0cd61dc6_4_k_cu_6f1643f86thrust24THRUST_300001_SM_1000_NS3seqE


//--------------------- .text._ZN3cub18CUB_300001_SM_10006detail11EmptyKernelIvEEvv --------------------------
	.section	.text._ZN3cub18CUB_300001_SM_10006detail11EmptyKernelIvEEvv,"ax",@progbits
	.align	128
        .global         _ZN3cub18CUB_300001_SM_10006detail11EmptyKernelIvEEvv
        .type           _ZN3cub18CUB_300001_SM_10006detail11EmptyKernelIvEEvv,@function
        .size           _ZN3cub18CUB_300001_SM_10006detail11EmptyKernelIvEEvv,(.L_x_31 - _ZN3cub18CUB_300001_SM_10006detail11EmptyKernelIvEEvv)
        .other          _ZN3cub18CUB_300001_SM_10006detail11EmptyKernelIvEEvv,@"STO_CUDA_ENTRY STV_DEFAULT"
_ZN3cub18CUB_300001_SM_10006detail11EmptyKernelIvEEvv:
.text._ZN3cub18CUB_300001_SM_10006detail11EmptyKernelIvEEvv:
[----:B------:R-:W-:Y:S01]  /*0000*/  LDC R1, c[0x0][0x37c] ;  /* 0x0000df00ff017b82 */ /* 0x000fe20000000800 */
[----:B------:R-:W-:Y:S05]  /*0010*/  EXIT ;  /* 0x000000000000794d */ /* 0x000fea0003800000 */
.L_x_0:
[----:B------:R-:W-:-:S00]  /*0020*/  BRA `(.L_x_0) ;  /* 0xfffffffc00fc7947 */ /* 0x000fc0000383ffff */
[----:B------:R-:W-:-:S00]  /*0030*/  NOP ;  /* 0x0000000000007918 */ /* 0x000fc00000000000 */
        /* <DEDUP_REMOVED lines=12> */
.L_x_31:


//--------------------- .text._Z18is_sum_of_abundantPKiiPci --------------------------
	.section	.text._Z18is_sum_of_abundantPKiiPci,"ax",@progbits
	.align	128
        .global         _Z18is_sum_of_abundantPKiiPci
        .type           _Z18is_sum_of_abundantPKiiPci,@function
        .size           _Z18is_sum_of_abundantPKiiPci,(.L_x_32 - _Z18is_sum_of_abundantPKiiPci)
        .other          _Z18is_sum_of_abundantPKiiPci,@"STO_CUDA_ENTRY STV_DEFAULT"
_Z18is_sum_of_abundantPKiiPci:
.text._Z18is_sum_of_abundantPKiiPci:
[----:B------:R-:W-:Y:S01]  /*0000*/  LDC R1, c[0x0][0x37c] ;  /* 0x0000df00ff017b82 */ /* 0x000fe20000000800 */
[----:B------:R-:W0:Y:S07]  /*0010*/  S2R R3, SR_TID.X ;  /* 0x0000000000037919 */ /* 0x000e2e0000002100 */
[----:B------:R-:W0:Y:S01]  /*0020*/  S2UR UR4, SR_CTAID.X ;  /* 0x00000000000479c3 */ /* 0x000e220000002500 */
[----:B------:R-:W1:Y:S07]  /*0030*/  LDCU UR5, c[0x0][0x398] ;  /* 0x00007300ff0577ac */ /* 0x000e6e0008000800 */
[----:B------:R-:W0:Y:S02]  /*0040*/  LDC R0, c[0x0][0x360] ;  /* 0x0000d800ff007b82 */ /* 0x000e240000000800 */
[----:B0-----:R-:W-:-:S05]  /*0050*/  IMAD R0, R0, UR4, R3 ;  /* 0x0000000400007c24 */ /* 0x001fca000f8e0203 */
[----:B-1----:R-:W-:-:S04]  /*0060*/  ISETP.GE.AND P0, PT, R0, UR5, PT ;  /* 0x0000000500007c0c */ /* 0x002fc8000bf06270 */
[----:B------:R-:W-:-:S13]  /*0070*/  ISETP.EQ.OR P0, PT, R0, RZ, P0 ;  /* 0x000000ff0000720c */ /* 0x000fda0000702670 */
[----:B------:R-:W-:Y:S05]  /*0080*/  @P0 EXIT ;  /* 0x000000000000094d */ /* 0x000fea0003800000 */
[----:B------:R-:W0:Y:S01]  /*0090*/  LDC.64 R2, c[0x0][0x380] ;  /* 0x0000e000ff027b82 */ /* 0x000e220000000a00 */
[----:B------:R-:W0:Y:S02]  /*00a0*/  LDCU.64 UR4, c[0x0][0x358] ;  /* 0x00006b00ff0477ac */ /* 0x000e240008000a00 */
[----:B0-----:R-:W2:Y:S01]  /*00b0*/  LDG.E R7, desc[UR4][R2.64] ;  /* 0x0000000402077981 */ /* 0x001ea2000c1e1900 */
[----:B------:R-:W-:Y:S01]  /*00c0*/  BSSY.RECONVERGENT B0, `(.L_x_1) ;  /* 0x0000026000007945 */ /* 0x000fe20003800200 */
[----:B--2---:R-:W-:-:S13]  /*00d0*/  ISETP.GT.AND P0, PT, R7, R0, PT ;  /* 0x000000000700720c */ /* 0x004fda0003f04270 */
[----:B------:R-:W-:Y:S05]  /*00e0*/  @P0 BRA `(.L_x_2) ;  /* 0x00000000008c0947 */ /* 0x000fea0003800000 */
[----:B------:R-:W0:Y:S01]  /*00f0*/  LDC R2, c[0x0][0x388] ;  /* 0x0000e200ff027b82 */ /* 0x000e220000000800 */
[----:B------:R-:W-:Y:S01]  /*0100*/  BSSY.RECONVERGENT B1, `(.L_x_3) ;  /* 0x0000020000017945 */ /* 0x000fe20003800200 */
[----:B------:R-:W-:Y:S02]  /*0110*/  IMAD.MOV.U32 R9, RZ, RZ, RZ ;  /* 0x000000ffff097224 */ /* 0x000fe400078e00ff */
[----:B------:R-:W-:Y:S01]  /*0120*/  IMAD.MOV.U32 R8, RZ, RZ, R7 ;  /* 0x000000ffff087224 */ /* 0x000fe200078e0007 */
[----:B0-----:R-:W-:-:S05]  /*0130*/  VIMNMX R2, PT, PT, R2, 0x1, !PT ;  /* 0x0000000102027848 */ /* 0x001fca0007fe0100 */
[----:B------:R-:W-:-:S07]  /*0140*/  VIADD R6, R2, 0xffffffff ;  /* 0xffffffff02067836 */ /* 0x000fce0000000000 */
.L_x_8:
[----:B------:R-:W-:Y:S01]  /*0150*/  IMAD.IADD R3, R7, 0x1, R8 ;  /* 0x0000000107037824 */ /* 0x000fe200078e0208 */
[----:B------:R-:W-:Y:S01]  /*0160*/  BSSY.RECONVERGENT B2, `(.L_x_4) ;  /* 0x0000011000027945 */ /* 0x000fe20003800200 */
[----:B------:R-:W-:-:S03]  /*0170*/  PLOP3.LUT P0, PT, PT, PT, PT, 0x80, 0x8 ;  /* 0x000000000008781c */ /* 0x000fc60003f0f070 */
[----:B------:R-:W-:-:S13]  /*0180*/  ISETP.GT.AND P1, PT, R3, R0, PT ;  /* 0x000000000300720c */ /* 0x000fda0003f24270 */
[----:B0-----:R-:W-:Y:S05]  /*0190*/  @P1 BRA `(.L_x_5) ;  /* 0x0000000000341947 */ /* 0x001fea0003800000 */
[----:B------:R-:W0:Y:S01]  /*01a0*/  LDC.64 R4, c[0x0][0x380] ;  /* 0x0000e000ff047b82 */ /* 0x000e220000000a00 */
[----:B------:R-:W-:-:S07]  /*01b0*/  IMAD.MOV.U32 R11, RZ, RZ, RZ ;  /* 0x000000ffff0b7224 */ /* 0x000fce00078e00ff */
.L_x_6:
[----:B------:R-:W-:Y:S02]  /*01c0*/  ISETP.NE.AND P1, PT, R11, R6, PT ;  /* 0x000000060b00720c */ /* 0x000fe40003f25270 */
[CC--:B------:R-:W-:Y:S02]  /*01d0*/  ISETP.NE.AND P0, PT, R3.reuse, R0.reuse, PT ;  /* 0x000000000300720c */ /* 0x0c0fe40003f05270 */
[----:B------:R-:W-:-:S13]  /*01e0*/  ISETP.EQ.OR P1, PT, R3, R0, !P1 ;  /* 0x000000000300720c */ /* 0x000fda0004f22670 */
[----:B------:R-:W-:Y:S05]  /*01f0*/  @P1 BRA `(.L_x_5) ;  /* 0x00000000001c1947 */ /* 0x000fea0003800000 */
[----:B0-----:R-:W-:-:S06]  /*0200*/  IMAD.WIDE.U32 R2, R11, 0x4, R4 ;  /* 0x000000040b027825 */ /* 0x001fcc00078e0004 */
[----:B------:R-:W2:Y:S01]  /*0210*/  LDG.E R3, desc[UR4][R2.64+0x4] ;  /* 0x0000040402037981 */ /* 0x000ea2000c1e1900 */
[----:B------:R-:W-:Y:S02]  /*0220*/  VIADD R11, R11, 0x1 ;  /* 0x000000010b0b7836 */ /* 0x000fe40000000000 */
[----:B--2---:R-:W-:-:S05]  /*0230*/  IMAD.IADD R3, R3, 0x1, R8 ;  /* 0x0000000103037824 */ /* 0x004fca00078e0208 */
[----:B------:R-:W-:-:S13]  /*0240*/  ISETP.GT.AND P0, PT, R3, R0, PT ;  /* 0x000000000300720c */ /* 0x000fda0003f04270 */
[----:B------:R-:W-:Y:S05]  /*0250*/  @!P0 BRA `(.L_x_6) ;  /* 0xfffffffc00d88947 */ /* 0x000fea000383ffff */
[----:B------:R-:W-:-:S13]  /*0260*/  PLOP3.LUT P0, PT, PT, PT, PT, 0x80, 0x8 ;  /* 0x000000000008781c */ /* 0x000fda0003f0f070 */
.L_x_5:
[----:B------:R-:W-:Y:S05]  /*0270*/  BSYNC.RECONVERGENT B2 ;  /* 0x0000000000027941 */ /* 0x000fea0003800200 */
.L_x_4:
[----:B------:R-:W-:-:S13]  /*0280*/  ISETP.NE.AND P1, PT, R9, R6, PT ;  /* 0x000000060900720c */ /* 0x000fda0003f25270 */
[----:B------:R-:W-:Y:S05]  /*0290*/  @!P1 BRA `(.L_x_7) ;  /* 0x0000000000189947 */ /* 0x000fea0003800000 */
[----:B------:R-:W1:Y:S02]  /*02a0*/  LDC.64 R2, c[0x0][0x380] ;  /* 0x0000e000ff027b82 */ /* 0x000e640000000a00 */
[----:B-1----:R-:W-:-:S05]  /*02b0*/  IMAD.WIDE.U32 R2, R9, 0x4, R2 ;  /* 0x0000000409027825 */ /* 0x002fca00078e0002 */
[----:B------:R-:W2:Y:S01]  /*02c0*/  LDG.E R8, desc[UR4][R2.64+0x4] ;  /* 0x0000040402087981 */ /* 0x000ea2000c1e1900 */
[----:B------:R-:W-:Y:S01]  /*02d0*/  VIADD R9, R9, 0x1 ;  /* 0x0000000109097836 */ /* 0x000fe20000000000 */
[----:B--2---:R-:W-:-:S13]  /*02e0*/  ISETP.LE.AND P1, PT, R8, R0, PT ;  /* 0x000000000800720c */ /* 0x004fda0003f23270 */
[----:B------:R-:W-:Y:S05]  /*02f0*/  @P0 BRA P1, `(.L_x_8) ;  /* 0xfffffffc00940947 */ /* 0x000fea000083ffff */
.L_x_7:
[----:B------:R-:W-:Y:S05]  /*0300*/  BSYNC.RECONVERGENT B1 ;  /* 0x0000000000017941 */ /* 0x000fea0003800200 */
.L_x_3:
[----:B------:R-:W-:Y:S05]  /*0310*/  @!P0 EXIT ;  /* 0x000000000000894d */ /* 0x000fea0003800000 */
.L_x_2:
[----:B------:R-:W-:Y:S05]  /*0320*/  BSYNC.RECONVERGENT B0 ;  /* 0x0000000000007941 */ /* 0x000fea0003800200 */
.L_x_1:
[----:B------:R-:W1:Y:S01]  /*0330*/  LDCU.64 UR6, c[0x0][0x390] ;  /* 0x00007200ff0677ac */ /* 0x000e620008000a00 */
[----:B0-----:R-:W-:Y:S01]  /*0340*/  IMAD.MOV.U32 R4, RZ, RZ, 0x1 ;  /* 0x00000001ff047424 */ /* 0x001fe200078e00ff */
[----:B-1----:R-:W-:-:S04]  /*0350*/  IADD3 R2, P0, PT, R0, UR6, RZ ;  /* 0x0000000600027c10 */ /* 0x002fc8000ff1e0ff */
[----:B------:R-:W-:Y:S02]  /*0360*/  LEA.HI.X.SX32 R3, R0, UR7, 0x1, P0 ;  /* 0x0000000700037c11 */ /* 0x000fe400080f0eff */
[----:B------:R-:W-:-:S05]  /*0370*/  PRMT R0, R4, 0x7610, R0 ;  /* 0x0000761004007816 */ /* 0x000fca0000000000 */
[----:B------:R-:W-:Y:S01]  /*0380*/  STG.E.U8 desc[UR4][R2.64], R0 ;  /* 0x0000000002007986 */ /* 0x000fe2000c101104 */
[----:B------:R-:W-:Y:S05]  /*0390*/  EXIT ;  /* 0x000000000000794d */ /* 0x000fea0003800000 */
.L_x_9:
        /* <DEDUP_REMOVED lines=14> */
.L_x_32:


//--------------------- .text._Z11is_abundantPci  --------------------------
	.section	.text._Z11is_abundantPci,"ax",@progbits
	.align	128
        .global         _Z11is_abundantPci
        .type           _Z11is_abundantPci,@function
        .size           _Z11is_abundantPci,(.L_x_30 - _Z11is_abundantPci)
        .other          _Z11is_abundantPci,@"STO_CUDA_ENTRY STV_DEFAULT"
_Z11is_abundantPci:
.text._Z11is_abundantPci:
        /* <DEDUP_REMOVED lines=9> */
[----:B------:R-:W0:Y:S01]  /*0090*/  I2F.F64 R22, R2 ;  /* 0x0000000200167312 */ /* 0x000e220000201c00 */
[----:B------:R-:W-:Y:S01]  /*00a0*/  IMAD.MOV.U32 R8, RZ, RZ, 0x0 ;  /* 0x00000000ff087424 */ /* 0x000fe200078e00ff */
[----:B------:R-:W-:Y:S01]  /*00b0*/  BSSY.RECONVERGENT B0, `(.L_x_10) ;  /* 0x0000012000007945 */ /* 0x000fe20003800200 */
[----:B------:R-:W-:-:S05]  /*00c0*/  IMAD.MOV.U32 R9, RZ, RZ, 0x3fd80000 ;  /* 0x3fd80000ff097424 */ /* 0x000fca00078e00ff */
[----:B0-----:R-:W0:Y:S01]  /*00d0*/  MUFU.RSQ64H R5, R23 ;  /* 0x0000001700057308 */ /* 0x001e220000001c00 */
[----:B------:R-:W-:-:S05]  /*00e0*/  VIADD R4, R23, 0xfcb00000 ;  /* 0xfcb0000017047836 */ /* 0x000fca0000000000 */
[----:B------:R-:W-:Y:S01]  /*00f0*/  ISETP.GE.U32.AND P0, PT, R4, 0x7ca00000, PT ;  /* 0x7ca000000400780c */ /* 0x000fe20003f06070 */
[----:B0-----:R-:W-:-:S08]  /*0100*/  DMUL R6, R4, R4 ;  /* 0x0000000404067228 */ /* 0x001fd00000000000 */
[----:B------:R-:W-:-:S08]  /*0110*/  DFMA R6, R22, -R6, 1 ;  /* 0x3ff000001606742b */ /* 0x000fd00000000806 */
[----:B------:R-:W-:Y:S02]  /*0120*/  DFMA R8, R6, R8, 0.5 ;  /* 0x3fe000000608742b */ /* 0x000fe40000000008 */
[----:B------:R-:W-:-:S08]  /*0130*/  DMUL R6, R4, R6 ;  /* 0x0000000604067228 */ /* 0x000fd00000000000 */
[----:B------:R-:W-:-:S08]  /*0140*/  DFMA R6, R8, R6, R4 ;  /* 0x000000060806722b */ /* 0x000fd00000000004 */
[----:B------:R-:W-:Y:S02]  /*0150*/  DMUL R10, R22, R6 ;  /* 0x00000006160a7228 */ /* 0x000fe40000000000 */
[----:B------:R-:W-:Y:S02]  /*0160*/  VIADD R15, R7, 0xfff00000 ;  /* 0xfff00000070f7836 */ /* 0x000fe40000000000 */
[----:B------:R-:W-:-:S04]  /*0170*/  IMAD.MOV.U32 R14, RZ, RZ, R6 ;  /* 0x000000ffff0e7224 */ /* 0x000fc800078e0006 */
[----:B------:R-:W-:-:S08]  /*0180*/  DFMA R12, R10, -R10, R22 ;  /* 0x8000000a0a0c722b */ /* 0x000fd00000000016 */
[----:B------:R-:W-:Y:S01]  /*0190*/  DFMA R8, R12, R14, R10 ;  /* 0x0000000e0c08722b */ /* 0x000fe2000000000a */
[----:B------:R-:W-:Y:S10]  /*01a0*/  @!P0 BRA `(.L_x_11) ;  /* 0x0000000000088947 */ /* 0x000ff40003800000 */
[----:B------:R-:W-:-:S07]  /*01b0*/  MOV R0, 0x1d0 ;  /* 0x000001d000007802 */ /* 0x000fce0000000f00 */
[----:B------:R-:W-:Y:S05]  /*01c0*/  CALL.REL.NOINC `($__internal_1_$__cuda_sm20_dsqrt_rn_f64_mediumpath_v1) ;  /* 0x0000000800d07944 */ /* 0x000fea0003c00000 */
.L_x_11:
[----:B------:R-:W-:Y:S05]  /*01d0*/  BSYNC.RECONVERGENT B0 ;  /* 0x0000000000007941 */ /* 0x000fea0003800200 */
.L_x_10:
[----:B------:R-:W-:Y:S01]  /*01e0*/  DSETP.GE.AND P0, PT, R8, 1, PT ;  /* 0x3ff000000800742a */ /* 0x000fe20003f06000 */
[----:B------:R-:W-:Y:S01]  /*01f0*/  BSSY.RECONVERGENT B0, `(.L_x_12) ;  /* 0x000004a000007945 */ /* 0x000fe20003800200 */
[----:B------:R-:W-:-:S12]  /*0200*/  IMAD.MOV.U32 R4, RZ, RZ, RZ ;  /* 0x000000ffff047224 */ /* 0x000fd800078e00ff */
[----:B------:R-:W-:Y:S05]  /*0210*/  @!P0 BRA `(.L_x_13) ;  /* 0x00000004001c8947 */ /* 0x000fea0003800000 */
[----:B------:R-:W-:Y:S02]  /*0220*/  IMAD.MOV.U32 R4, RZ, RZ, RZ ;  /* 0x000000ffff047224 */ /* 0x000fe400078e00ff */
[----:B------:R-:W-:Y:S02]  /*0230*/  IMAD.MOV.U32 R3, RZ, RZ, 0x1 ;  /* 0x00000001ff037424 */ /* 0x000fe400078e00ff */
[----:B------:R-:W-:Y:S02]  /*0240*/  IMAD.MOV.U32 R10, RZ, RZ, 0x0 ;  /* 0x00000000ff0a7424 */ /* 0x000fe400078e00ff */
[----:B------:R-:W-:-:S07]  /*0250*/  IMAD.MOV.U32 R11, RZ, RZ, 0x3ff00000 ;  /* 0x3ff00000ff0b7424 */ /* 0x000fce00078e00ff */
.L_x_18:
[-C--:B------:R-:W-:Y:S01]  /*0260*/  IABS R6, R3.reuse ;  /* 0x0000000300067213 */ /* 0x080fe20000000000 */
[----:B------:R-:W-:Y:S01]  /*0270*/  BSSY.RECONVERGENT B1, `(.L_x_14) ;  /* 0x000003d000017945 */ /* 0x000fe20003800200 */
[----:B------:R-:W-:Y:S02]  /*0280*/  IABS R7, R2 ;  /* 0x0000000200077213 */ /* 0x000fe40000000000 */
[----:B------:R-:W0:Y:S01]  /*0290*/  I2F.RP R0, R6 ;  /* 0x0000000600007306 */ /* 0x000e220000209400 */
[----:B------:R-:W-:Y:S02]  /*02a0*/  IABS R14, R3 ;  /* 0x00000003000e7213 */ /* 0x000fe40000000000 */
[----:B------:R-:W-:-:S05]  /*02b0*/  ISETP.GE.AND P2, PT, R2, RZ, PT ;  /* 0x000000ff0200720c */ /* 0x000fca0003f46270 */
[----:B0-----:R-:W0:Y:S02]  /*02c0*/  MUFU.RCP R0, R0 ;  /* 0x0000000000007308 */ /* 0x001e240000001000 */
[----:B0-----:R-:W-:-:S06]  /*02d0*/  VIADD R12, R0, 0xffffffe ;  /* 0x0ffffffe000c7836 */ /* 0x001fcc0000000000 */
[----:B------:R0:W1:Y:S02]  /*02e0*/  F2I.FTZ.U32.TRUNC.NTZ R13, R12 ;  /* 0x0000000c000d7305 */ /* 0x000064000021f000 */
[----:B0-----:R-:W-:Y:S02]  /*02f0*/  IMAD.MOV.U32 R12, RZ, RZ, RZ ;  /* 0x000000ffff0c7224 */ /* 0x001fe400078e00ff */
[----:B-1----:R-:W-:-:S04]  /*0300*/  IMAD.MOV R5, RZ, RZ, -R13 ;  /* 0x000000ffff057224 */ /* 0x002fc800078e0a0d */
[----:B------:R-:W-:-:S04]  /*0310*/  IMAD R5, R5, R6, RZ ;  /* 0x0000000605057224 */ /* 0x000fc800078e02ff */
[----:B------:R-:W-:-:S04]  /*0320*/  IMAD.HI.U32 R13, R13, R5, R12 ;  /* 0x000000050d0d7227 */ /* 0x000fc800078e000c */
[----:B------:R-:W-:Y:S02]  /*0330*/  IMAD.MOV R5, RZ, RZ, -R14 ;  /* 0x000000ffff057224 */ /* 0x000fe400078e0a0e */
[----:B------:R-:W-:-:S04]  /*0340*/  IMAD.HI.U32 R0, R13, R7, RZ ;  /* 0x000000070d007227 */ /* 0x000fc800078e00ff */
[----:B------:R-:W-:Y:S01]  /*0350*/  IMAD R7, R0, R5, R7 ;  /* 0x0000000500077224 */ /* 0x000fe200078e0207 */
[----:B------:R-:W-:-:S04]  /*0360*/  LOP3.LUT R5, RZ, R3, RZ, 0x33, !PT ;  /* 0x00000003ff057212 */ /* 0x000fc800078e33ff */
[----:B------:R-:W-:-:S13]  /*0370*/  ISETP.GT.U32.AND P0, PT, R6, R7, PT ;  /* 0x000000070600720c */ /* 0x000fda0003f04070 */
[----:B------:R-:W-:-:S04]  /*0380*/  @!P0 IMAD.IADD R7, R7, 0x1, -R6 ;  /* 0x0000000107078824 */ /* 0x000fc800078e0a06 */
[----:B------:R-:W-:Y:S01]  /*0390*/  IMAD.IADD R12, R7, 0x1, -R6 ;  /* 0x00000001070c7824 */ /* 0x000fe200078e0a06 */
[----:B------:R-:W-:-:S04]  /*03a0*/  ISETP.GT.U32.AND P1, PT, R6, R7, PT ;  /* 0x000000070600720c */ /* 0x000fc80003f24070 */
[----:B------:R-:W-:Y:S02]  /*03b0*/  SEL R12, R12, R7, !P1 ;  /* 0x000000070c0c7207 */ /* 0x000fe40004800000 */
[----:B------:R-:W-:-:S03]  /*03c0*/  ISETP.NE.AND P1, PT, R3, RZ, PT ;  /* 0x000000ff0300720c */ /* 0x000fc60003f25270 */
[----:B------:R-:W-:-:S05]  /*03d0*/  @!P2 IMAD.MOV R12, RZ, RZ, -R12 ;  /* 0x000000ffff0ca224 */ /* 0x000fca00078e0a0c */
[----:B------:R-:W-:-:S04]  /*03e0*/  SEL R12, R5, R12, !P1 ;  /* 0x0000000c050c7207 */ /* 0x000fc80004800000 */
[----:B------:R-:W-:-:S13]  /*03f0*/  ISETP.NE.AND P2, PT, R12, RZ, PT ;  /* 0x000000ff0c00720c */ /* 0x000fda0003f45270 */
[----:B------:R-:W-:Y:S05]  /*0400*/  @P2 BRA `(.L_x_15) ;  /* 0x00000000008c2947 */ /* 0x000fea0003800000 */
[----:B------:R-:W0:Y:S01]  /*0410*/  MUFU.RCP64H R13, R11 ;  /* 0x0000000b000d7308 */ /* 0x000e220000001800 */
[----:B------:R-:W-:Y:S01]  /*0420*/  IMAD.MOV.U32 R12, RZ, RZ, 0x1 ;  /* 0x00000001ff0c7424 */ /* 0x000fe200078e00ff */
[----:B------:R-:W-:Y:S01]  /*0430*/  ISETP.GE.U32.AND P2, PT, R7, R6, PT ;  /* 0x000000060700720c */ /* 0x000fe20003f46070 */
[----:B------:R-:W-:Y:S01]  /*0440*/  @!P0 VIADD R0, R0, 0x1 ;  /* 0x0000000100008836 */ /* 0x000fe20000000000 */
[----:B------:R-:W-:Y:S01]  /*0450*/  BSSY.RECONVERGENT B2, `(.L_x_16) ;  /* 0x000001a000027945 */ /* 0x000fe20003800200 */
[----:B------:R-:W-:-:S10]  /*0460*/  IMAD.IADD R4, R4, 0x1, R3 ;  /* 0x0000000104047824 */ /* 0x000fd400078e0203 */
[----:B------:R-:W-:Y:S01]  /*0470*/  @P2 VIADD R0, R0, 0x1 ;  /* 0x0000000100002836 */ /* 0x000fe20000000000 */
[----:B------:R-:W-:Y:S01]  /*0480*/  FSETP.GEU.AND P2, PT, |R23|, 6.5827683646048100446e-37, PT ;  /* 0x036000001700780b */ /* 0x000fe20003f4e200 */
[----:B0-----:R-:W-:-:S08]  /*0490*/  DFMA R14, R12, -R10, 1 ;  /* 0x3ff000000c0e742b */ /* 0x001fd0000000080a */
[----:B------:R-:W-:-:S08]  /*04a0*/  DFMA R14, R14, R14, R14 ;  /* 0x0000000e0e0e722b */ /* 0x000fd0000000000e */
[----:B------:R-:W-:-:S08]  /*04b0*/  DFMA R14, R12, R14, R12 ;  /* 0x0000000e0c0e722b */ /* 0x000fd0000000000c */
[----:B------:R-:W-:-:S08]  /*04c0*/  DFMA R12, R14, -R10, 1 ;  /* 0x3ff000000e0c742b */ /* 0x000fd0000000080a */
[----:B------:R-:W-:Y:S01]  /*04d0*/  DFMA R12, R14, R12, R14 ;  /* 0x0000000c0e0c722b */ /* 0x000fe2000000000e */
[----:B------:R-:W-:-:S04]  /*04e0*/  LOP3.LUT R14, R2, R3, RZ, 0x3c, !PT ;  /* 0x00000003020e7212 */ /* 0x000fc800078e3cff */
[----:B------:R-:W-:-:S03]  /*04f0*/  ISETP.GE.AND P3, PT, R14, RZ, PT ;  /* 0x000000ff0e00720c */ /* 0x000fc60003f66270 */
[----:B------:R-:W-:-:S08]  /*0500*/  DMUL R6, R22, R12 ;  /* 0x0000000c16067228 */ /* 0x000fd00000000000 */
[----:B------:R-:W-:Y:S02]  /*0510*/  DFMA R14, R6, -R10, R22 ;  /* 0x8000000a060e722b */ /* 0x000fe40000000016 */
[----:B------:R-:W-:-:S06]  /*0520*/  @!P3 IMAD.MOV R0, RZ, RZ, -R0 ;  /* 0x000000ffff00b224 */ /* 0x000fcc00078e0a00 */
[----:B------:R-:W-:Y:S01]  /*0530*/  DFMA R6, R12, R14, R6 ;  /* 0x0000000e0c06722b */ /* 0x000fe20000000006 */
[----:B------:R-:W-:-:S04]  /*0540*/  SEL R5, R5, R0, !P1 ;  /* 0x0000000005057207 */ /* 0x000fc80004800000 */
[----:B------:R-:W-:-:S05]  /*0550*/  ISETP.NE.AND P1, PT, R5, R2, PT ;  /* 0x000000020500720c */ /* 0x000fca0003f25270 */
[----:B------:R-:W-:-:S05]  /*0560*/  FFMA R0, RZ, R11, R7 ;  /* 0x0000000bff007223 */ /* 0x000fca0000000007 */
[----:B------:R-:W-:-:S13]  /*0570*/  FSETP.GT.AND P0, PT, |R0|, 1.469367938527859385e-39, PT ;  /* 0x001000000000780b */ /* 0x000fda0003f04200 */
[----:B------:R-:W-:Y:S05]  /*0580*/  @P0 BRA P2, `(.L_x_17) ;  /* 0x0000000000180947 */ /* 0x000fea0001000000 */
[----:B------:R-:W-:Y:S01]  /*0590*/  IMAD.MOV.U32 R12, RZ, RZ, R10 ;  /* 0x000000ffff0c7224 */ /* 0x000fe200078e000a */
[----:B------:R-:W-:Y:S01]  /*05a0*/  MOV R0, 0x5d0 ;  /* 0x000005d000007802 */ /* 0x000fe20000000f00 */
[----:B------:R-:W-:-:S07]  /*05b0*/  IMAD.MOV.U32 R13, RZ, RZ, R11 ;  /* 0x000000ffff0d7224 */ /* 0x000fce00078e000b */
[----:B------:R-:W-:Y:S05]  /*05c0*/  CALL.REL.NOINC `($__internal_0_$__cuda_sm20_div_rn_f64_full) ;  /* 0x00000000005c7944 */ /* 0x000fea0003c00000 */
[----:B------:R-:W-:Y:S02]  /*05d0*/  IMAD.MOV.U32 R6, RZ, RZ, R10 ;  /* 0x000000ffff067224 */ /* 0x000fe400078e000a */
[----:B------:R-:W-:-:S07]  /*05e0*/  IMAD.MOV.U32 R7, RZ, RZ, R11 ;  /* 0x000000ffff077224 */ /* 0x000fce00078e000b */
.L_x_17:
[----:B------:R-:W-:Y:S05]  /*05f0*/  BSYNC.RECONVERGENT B2 ;  /* 0x0000000000027941 */ /* 0x000fea0003800200 */
.L_x_16:
[----:B------:R-:W-:Y:S01]  /*0600*/  DSETP.NEU.AND P0, PT, R6, R8, PT ;  /* 0x000000080600722a */ /* 0x000fe20003f0d000 */
[----:B------:R-:W-:-:S05]  /*0610*/  SEL R5, R5, RZ, P1 ;  /* 0x000000ff05057207 */ /* 0x000fca0000800000 */
[----:B------:R-:W-:-:S05]  /*0620*/  SEL R5, R5, RZ, P0 ;  /* 0x000000ff05057207 */ /* 0x000fca0000000000 */
[----:B------:R-:W-:-:S07]  /*0630*/  IMAD.IADD R4, R4, 0x1, R5 ;  /* 0x0000000104047824 */ /* 0x000fce00078e0205 */
.L_x_15:
[----:B------:R-:W-:Y:S05]  /*0640*/  BSYNC.RECONVERGENT B1 ;  /* 0x0000000000017941 */ /* 0x000fea0003800200 */
.L_x_14:
[----:B------:R-:W-:-:S04]  /*0650*/  VIADD R3, R3, 0x1 ;  /* 0x0000000103037836 */ /* 0x000fc80000000000 */
[----:B------:R-:W0:Y:S02]  /*0660*/  I2F.F64.U32 R10, R3 ;  /* 0x00000003000a7312 */ /* 0x000e240000201800 */
[----:B0-----:R-:W-:-:S14]  /*0670*/  DSETP.GE.AND P0, PT, R8, R10, PT ;  /* 0x0000000a0800722a */ /* 0x001fdc0003f06000 */
[----:B------:R-:W-:Y:S05]  /*0680*/  @P0 BRA `(.L_x_18) ;  /* 0xfffffff800f40947 */ /* 0x000fea000383ffff */
.L_x_13:
[----:B------:R-:W-:Y:S05]  /*0690*/  BSYNC.RECONVERGENT B0 ;  /* 0x0000000000007941 */ /* 0x000fea0003800200 */
.L_x_12:
[----:B------:R-:W-:-:S13]  /*06a0*/  ISETP.GT.AND P0, PT, R4, R2, PT ;  /* 0x000000020400720c */ /* 0x000fda0003f04270 */
[----:B------:R-:W-:Y:S05]  /*06b0*/  @!P0 EXIT ;  /* 0x000000000000894d */ /* 0x000fea0003800000 */
[----:B------:R-:W0:Y:S01]  /*06c0*/  LDCU.64 UR6, c[0x0][0x380] ;  /* 0x00007000ff0677ac */ /* 0x000e220008000a00 */
[----:B------:R-:W-:Y:S01]  /*06d0*/  IMAD.MOV.U32 R0, RZ, RZ, 0x1 ;  /* 0x00000001ff007424 */ /* 0x000fe200078e00ff */
[----:B------:R-:W1:Y:S01]  /*06e0*/  LDCU.64 UR4, c[0x0][0x358] ;  /* 0x00006b00ff0477ac */ /* 0x000e620008000a00 */
[----:B0-----:R-:W-:-:S04]  /*06f0*/  IADD3 R4, P0, PT, R2, UR6, RZ ;  /* 0x0000000602047c10 */ /* 0x001fc8000ff1e0ff */
[----:B------:R-:W-:Y:S02]  /*0700*/  LEA.HI.X.SX32 R5, R2, UR7, 0x1, P0 ;  /* 0x0000000702057c11 */ /* 0x000fe400080f0eff */
[----:B------:R-:W-:-:S05]  /*0710*/  PRMT R2, R0, 0x7610, R2 ;  /* 0x0000761000027816 */ /* 0x000fca0000000002 */
[----:B-1----:R-:W-:Y:S01]  /*0720*/  STG.E.U8 desc[UR4][R4.64], R2 ;  /* 0x0000000204007986 */ /* 0x002fe2000c101104 */
[----:B------:R-:W-:Y:S05]  /*0730*/  EXIT ;  /* 0x000000000000794d */ /* 0x000fea0003800000 */
        .weak           $__internal_0_$__cuda_sm20_div_rn_f64_full
        .type           $__internal_0_$__cuda_sm20_div_rn_f64_full,@function
        .size           $__internal_0_$__cuda_sm20_div_rn_f64_full,($__internal_1_$__cuda_sm20_dsqrt_rn_f64_mediumpath_v1 - $__internal_0_$__cuda_sm20_div_rn_f64_full)
$__internal_0_$__cuda_sm20_div_rn_f64_full:
[C---:B------:R-:W-:Y:S01]  /*0740*/  FSETP.GEU.AND P0, PT, |R13|.reuse, 1.469367938527859385e-39, PT ;  /* 0x001000000d00780b */ /* 0x040fe20003f0e200 */
[----:B------:R-:W-:Y:S01]  /*0750*/  IMAD.MOV.U32 R14, RZ, RZ, 0x1 ;  /* 0x00000001ff0e7424 */ /* 0x000fe200078e00ff */
[----:B------:R-:W-:Y:S01]  /*0760*/  LOP3.LUT R10, R13, 0x800fffff, RZ, 0xc0, !PT ;  /* 0x800fffff0d0a7812 */ /* 0x000fe200078ec0ff */
[----:B------:R-:W-:Y:S01]  /*0770*/  BSSY.RECONVERGENT B3, `(.L_x_19) ;  /* 0x0000054000037945 */ /* 0x000fe20003800200 */
[C---:B------:R-:W-:Y:S02]  /*0780*/  FSETP.GEU.AND P3, PT, |R23|.reuse, 1.469367938527859385e-39, PT ;  /* 0x001000001700780b */ /* 0x040fe40003f6e200 */
[----:B------:R-:W-:Y:S01]  /*0790*/  LOP3.LUT R11, R10, 0x3ff00000, RZ, 0xfc, !PT ;  /* 0x3ff000000a0b7812 */ /* 0x000fe200078efcff */
[----:B------:R-:W-:Y:S01]  /*07a0*/  IMAD.MOV.U32 R10, RZ, RZ, R12 ;  /* 0x000000ffff0a7224 */ /* 0x000fe200078e000c */
[----:B------:R-:W-:Y:S02]  /*07b0*/  LOP3.LUT R6, R23, 0x7ff00000, RZ, 0xc0, !PT ;  /* 0x7ff0000017067812 */ /* 0x000fe400078ec0ff */
[----:B------:R-:W-:-:S03]  /*07c0*/  LOP3.LUT R25, R13, 0x7ff00000, RZ, 0xc0, !PT ;  /* 0x7ff000000d197812 */ /* 0x000fc600078ec0ff */
[----:B------:R-:W-:Y:S01]  /*07d0*/  @!P0 DMUL R10, R12, 8.98846567431157953865e+307 ;  /* 0x7fe000000c0a8828 */ /* 0x000fe20000000000 */
[----:B------:R-:W-:-:S03]  /*07e0*/  ISETP.GE.U32.AND P2, PT, R6, R25, PT ;  /* 0x000000190600720c */ /* 0x000fc60003f46070 */
[----:B------:R-:W-:Y:S02]  /*07f0*/  @!P3 LOP3.LUT R7, R13, 0x7ff00000, RZ, 0xc0, !PT ;  /* 0x7ff000000d07b812 */ /* 0x000fe400078ec0ff */
[----:B------:R-:W0:Y:S02]  /*0800*/  MUFU.RCP64H R15, R11 ;  /* 0x0000000b000f7308 */ /* 0x000e240000001800 */
[----:B------:R-:W-:Y:S01]  /*0810*/  @!P3 ISETP.GE.U32.AND P4, PT, R6, R7, PT ;  /* 0x000000070600b20c */ /* 0x000fe20003f86070 */
[----:B------:R-:W-:Y:S01]  /*0820*/  IMAD.MOV.U32 R7, RZ, RZ, 0x1ca00000 ;  /* 0x1ca00000ff077424 */ /* 0x000fe200078e00ff */
[----:B------:R-:W-:-:S04]  /*0830*/  @!P0 LOP3.LUT R25, R11, 0x7ff00000, RZ, 0xc0, !PT ;  /* 0x7ff000000b198812 */ /* 0x000fc800078ec0ff */
[----:B------:R-:W-:-:S04]  /*0840*/  @!P3 SEL R17, R7, 0x63400000, !P4 ;  /* 0x634000000711b807 */ /* 0x000fc80006000000 */
[----:B------:R-:W-:-:S04]  /*0850*/  @!P3 LOP3.LUT R20, R17, 0x80000000, R23, 0xf8, !PT ;  /* 0x800000001114b812 */ /* 0x000fc800078ef817 */
[----:B------:R-:W-:Y:S01]  /*0860*/  @!P3 LOP3.LUT R21, R20, 0x100000, RZ, 0xfc, !PT ;  /* 0x001000001415b812 */ /* 0x000fe200078efcff */
[----:B0-----:R-:W-:Y:S01]  /*0870*/  DFMA R18, R14, -R10, 1 ;  /* 0x3ff000000e12742b */ /* 0x001fe2000000080a */
[----:B------:R-:W-:-:S07]  /*0880*/  @!P3 IMAD.MOV.U32 R20, RZ, RZ, RZ ;  /* 0x000000ffff14b224 */ /* 0x000fce00078e00ff */
[----:B------:R-:W-:-:S08]  /*0890*/  DFMA R18, R18, R18, R18 ;  /* 0x000000121212722b */ /* 0x000fd00000000012 */
[----:B------:R-:W-:Y:S01]  /*08a0*/  DFMA R18, R14, R18, R14 ;  /* 0x000000120e12722b */ /* 0x000fe2000000000e */
[----:B------:R-:W-:Y:S01]  /*08b0*/  SEL R15, R7, 0x63400000, !P2 ;  /* 0x63400000070f7807 */ /* 0x000fe20005000000 */
[----:B------:R-:W-:-:S03]  /*08c0*/  IMAD.MOV.U32 R14, RZ, RZ, R22 ;  /* 0x000000ffff0e7224 */ /* 0x000fc600078e0016 */
[----:B------:R-:W-:-:S03]  /*08d0*/  LOP3.LUT R15, R15, 0x800fffff, R23, 0xf8, !PT ;  /* 0x800fffff0f0f7812 */ /* 0x000fc600078ef817 */
[----:B------:R-:W-:-:S03]  /*08e0*/  DFMA R16, R18, -R10, 1 ;  /* 0x3ff000001210742b */ /* 0x000fc6000000080a */
[----:B------:R-:W-:-:S05]  /*08f0*/  @!P3 DFMA R14, R14, 2, -R20 ;  /* 0x400000000e0eb82b */ /* 0x000fca0000000814 */
[----:B------:R-:W-:-:S08]  /*0900*/  DFMA R16, R18, R16, R18 ;  /* 0x000000101210722b */ /* 0x000fd00000000012 */
[----:B------:R-:W-:-:S08]  /*0910*/  DMUL R18, R16, R14 ;  /* 0x0000000e10127228 */ /* 0x000fd00000000000 */
[----:B------:R-:W-:-:S08]  /*0920*/  DFMA R20, R18, -R10, R14 ;  /* 0x8000000a1214722b */ /* 0x000fd0000000000e */
[----:B------:R-:W-:Y:S01]  /*0930*/  DFMA R20, R16, R20, R18 ;  /* 0x000000141014722b */ /* 0x000fe20000000012 */
[----:B------:R-:W-:Y:S01]  /*0940*/  MOV R16, R6 ;  /* 0x0000000600107202 */ /* 0x000fe20000000f00 */
[----:B------:R-:W-:Y:S01]  /*0950*/  VIADD R18, R25, 0xffffffff ;  /* 0xffffffff19127836 */ /* 0x000fe20000000000 */
[----:B------:R-:W-:-:S05]  /*0960*/  @!P3 LOP3.LUT R16, R15, 0x7ff00000, RZ, 0xc0, !PT ;  /* 0x7ff000000f10b812 */ /* 0x000fca00078ec0ff */
[----:B------:R-:W-:-:S05]  /*0970*/  VIADD R17, R16, 0xffffffff ;  /* 0xffffffff10117836 */ /* 0x000fca0000000000 */
[----:B------:R-:W-:-:S04]  /*0980*/  ISETP.GT.U32.AND P0, PT, R17, 0x7feffffe, PT ;  /* 0x7feffffe1100780c */ /* 0x000fc80003f04070 */
[----:B------:R-:W-:-:S13]  /*0990*/  ISETP.GT.U32.OR P0, PT, R18, 0x7feffffe, P0 ;  /* 0x7feffffe1200780c */ /* 0x000fda0000704470 */
[----:B------:R-:W-:Y:S05]  /*09a0*/  @P0 BRA `(.L_x_20) ;  /* 0x00000000006c0947 */ /* 0x000fea0003800000 */
[----:B------:R-:W-:-:S04]  /*09b0*/  LOP3.LUT R17, R13, 0x7ff00000, RZ, 0xc0, !PT ;  /* 0x7ff000000d117812 */ /* 0x000fc800078ec0ff */
[CC--:B------:R-:W-:Y:S02]  /*09c0*/  VIADDMNMX R16, R6.reuse, -R17.reuse, 0xb9600000, !PT ;  /* 0xb960000006107446 */ /* 0x0c0fe40007800911 */
[----:B------:R-:W-:Y:S02]  /*09d0*/  ISETP.GE.U32.AND P0, PT, R6, R17, PT ;  /* 0x000000110600720c */ /* 0x000fe40003f06070 */
[----:B------:R-:W-:Y:S02]  /*09e0*/  VIMNMX R16, PT, PT, R16, 0x46a00000, PT ;  /* 0x46a0000010107848 */ /* 0x000fe40003fe0100 */
[----:B------:R-:W-:-:S05]  /*09f0*/  SEL R7, R7, 0x63400000, !P0 ;  /* 0x6340000007077807 */ /* 0x000fca0004000000 */
[----:B------:R-:W-:Y:S02]  /*0a00*/  IMAD.IADD R18, R16, 0x1, -R7 ;  /* 0x0000000110127824 */ /* 0x000fe400078e0a07 */
[----:B------:R-:W-:Y:S02]  /*0a10*/  IMAD.MOV.U32 R16, RZ, RZ, RZ ;  /* 0x000000ffff107224 */ /* 0x000fe400078e00ff */
[----:B------:R-:W-:-:S06]  /*0a20*/  VIADD R17, R18, 0x7fe00000 ;  /* 0x7fe0000012117836 */ /* 0x000fcc0000000000 */
[----:B------:R-:W-:-:S10]  /*0a30*/  DMUL R6, R20, R16 ;  /* 0x0000001014067228 */ /* 0x000fd40000000000 */
[----:B------:R-:W-:-:S13]  /*0a40*/  FSETP.GTU.AND P0, PT, |R7|, 1.469367938527859385e-39, PT ;  /* 0x001000000700780b */ /* 0x000fda0003f0c200 */
[----:B------:R-:W-:Y:S05]  /*0a50*/  @P0 BRA `(.L_x_21) ;  /* 0x0000000000940947 */ /* 0x000fea0003800000 */
[----:B------:R-:W-:Y:S01]  /*0a60*/  DFMA R10, R20, -R10, R14 ;  /* 0x8000000a140a722b */ /* 0x000fe2000000000e */
[----:B------:R-:W-:-:S09]  /*0a70*/  IMAD.MOV.U32 R16, RZ, RZ, RZ ;  /* 0x000000ffff107224 */ /* 0x000fd200078e00ff */
[C---:B------:R-:W-:Y:S02]  /*0a80*/  FSETP.NEU.AND P0, PT, R11.reuse, RZ, PT ;  /* 0x000000ff0b00720b */ /* 0x040fe40003f0d000 */
[----:B------:R-:W-:-:S04]  /*0a90*/  LOP3.LUT R13, R11, 0x80000000, R13, 0x48, !PT ;  /* 0x800000000b0d7812 */ /* 0x000fc800078e480d */
[----:B------:R-:W-:-:S07]  /*0aa0*/  LOP3.LUT R17, R13, R17, RZ, 0xfc, !PT ;  /* 0x000000110d117212 */ /* 0x000fce00078efcff */
[----:B------:R-:W-:Y:S05]  /*0ab0*/  @!P0 BRA `(.L_x_21) ;  /* 0x00000000007c8947 */ /* 0x000fea0003800000 */
[----:B------:R-:W-:Y:S01]  /*0ac0*/  IMAD.MOV R11, RZ, RZ, -R18 ;  /* 0x000000ffff0b7224 */ /* 0x000fe200078e0a12 */
[----:B------:R-:W-:Y:S01]  /*0ad0*/  DMUL.RP R16, R20, R16 ;  /* 0x0000001014107228 */ /* 0x000fe20000008000 */
[----:B------:R-:W-:-:S06]  /*0ae0*/  IMAD.MOV.U32 R10, RZ, RZ, RZ ;  /* 0x000000ffff0a7224 */ /* 0x000fcc00078e00ff */
[----:B------:R-:W-:-:S03]  /*0af0*/  DFMA R10, R6, -R10, R20 ;  /* 0x8000000a060a722b */ /* 0x000fc60000000014 */
[----:B------:R-:W-:-:S03]  /*0b00*/  LOP3.LUT R13, R17, R13, RZ, 0x3c, !PT ;  /* 0x0000000d110d7212 */ /* 0x000fc600078e3cff */
[----:B------:R-:W-:-:S04]  /*0b10*/  IADD3 R10, PT, PT, -R18, -0x43300000, RZ ;  /* 0xbcd00000120a7810 */ /* 0x000fc80007ffe1ff */
[----:B------:R-:W-:-:S04]  /*0b20*/  FSETP.NEU.AND P0, PT, |R11|, R10, PT ;  /* 0x0000000a0b00720b */ /* 0x000fc80003f0d200 */
[----:B------:R-:W-:Y:S02]  /*0b30*/  FSEL R6, R16, R6, !P0 ;  /* 0x0000000610067208 */ /* 0x000fe40004000000 */
[----:B------:R-:W-:Y:S01]  /*0b40*/  FSEL R7, R13, R7, !P0 ;  /* 0x000000070d077208 */ /* 0x000fe20004000000 */
[----:B------:R-:W-:Y:S06]  /*0b50*/  BRA `(.L_x_21) ;  /* 0x0000000000547947 */ /* 0x000fec0003800000 */
.L_x_20:
[----:B------:R-:W-:-:S14]  /*0b60*/  DSETP.NAN.AND P0, PT, R22, R22, PT ;  /* 0x000000161600722a */ /* 0x000fdc0003f08000 */
[----:B------:R-:W-:Y:S05]  /*0b70*/  @P0 BRA `(.L_x_22) ;  /* 0x0000000000440947 */ /* 0x000fea0003800000 */
[----:B------:R-:W-:-:S14]  /*0b80*/  DSETP.NAN.AND P0, PT, R12, R12, PT ;  /* 0x0000000c0c00722a */ /* 0x000fdc0003f08000 */
[----:B------:R-:W-:Y:S05]  /*0b90*/  @P0 BRA `(.L_x_23) ;  /* 0x0000000000300947 */ /* 0x000fea0003800000 */
[----:B------:R-:W-:Y:S01]  /*0ba0*/  ISETP.NE.AND P0, PT, R16, R25, PT ;  /* 0x000000191000720c */ /* 0x000fe20003f05270 */
[----:B------:R-:W-:Y:S02]  /*0bb0*/  IMAD.MOV.U32 R6, RZ, RZ, 0x0 ;  /* 0x00000000ff067424 */ /* 0x000fe400078e00ff */
[----:B------:R-:W-:-:S10]  /*0bc0*/  IMAD.MOV.U32 R7, RZ, RZ, -0x80000 ;  /* 0xfff80000ff077424 */ /* 0x000fd400078e00ff */
[----:B------:R-:W-:Y:S05]  /*0bd0*/  @!P0 BRA `(.L_x_21) ;  /* 0x0000000000348947 */ /* 0x000fea0003800000 */
[----:B------:R-:W-:Y:S02]  /*0be0*/  ISETP.NE.AND P0, PT, R16, 0x7ff00000, PT ;  /* 0x7ff000001000780c */ /* 0x000fe40003f05270 */
[----:B------:R-:W-:Y:S02]  /*0bf0*/  LOP3.LUT R7, R23, 0x80000000, R13, 0x48, !PT ;  /* 0x8000000017077812 */ /* 0x000fe400078e480d */
[----:B------:R-:W-:-:S13]  /*0c00*/  ISETP.EQ.OR P0, PT, R25, RZ, !P0 ;  /* 0x000000ff1900720c */ /* 0x000fda0004702670 */
[----:B------:R-:W-:Y:S01]  /*0c10*/  @P0 LOP3.LUT R10, R7, 0x7ff00000, RZ, 0xfc, !PT ;  /* 0x7ff00000070a0812 */ /* 0x000fe200078efcff */
[----:B------:R-:W-:Y:S02]  /*0c20*/  @!P0 IMAD.MOV.U32 R6, RZ, RZ, RZ ;  /* 0x000000ffff068224 */ /* 0x000fe400078e00ff */
[----:B------:R-:W-:Y:S02]  /*0c30*/  @P0 IMAD.MOV.U32 R6, RZ, RZ, RZ ;  /* 0x000000ffff060224 */ /* 0x000fe400078e00ff */
[----:B------:R-:W-:Y:S01]  /*0c40*/  @P0 IMAD.MOV.U32 R7, RZ, RZ, R10 ;  /* 0x000000ffff070224 */ /* 0x000fe200078e000a */
[----:B------:R-:W-:Y:S06]  /*0c50*/  BRA `(.L_x_21) ;  /* 0x0000000000147947 */ /* 0x000fec0003800000 */
.L_x_23:
[----:B------:R-:W-:Y:S01]  /*0c60*/  LOP3.LUT R7, R13, 0x80000, RZ, 0xfc, !PT ;  /* 0x000800000d077812 */ /* 0x000fe200078efcff */
[----:B------:R-:W-:Y:S01]  /*0c70*/  IMAD.MOV.U32 R6, RZ, RZ, R12 ;  /* 0x000000ffff067224 */ /* 0x000fe200078e000c */
[----:B------:R-:W-:Y:S06]  /*0c80*/  BRA `(.L_x_21) ;  /* 0x0000000000087947 */ /* 0x000fec0003800000 */
.L_x_22:
[----:B------:R-:W-:Y:S01]  /*0c90*/  LOP3.LUT R7, R23, 0x80000, RZ, 0xfc, !PT ;  /* 0x0008000017077812 */ /* 0x000fe200078efcff */
[----:B------:R-:W-:-:S07]  /*0ca0*/  IMAD.MOV.U32 R6, RZ, RZ, R22 ;  /* 0x000000ffff067224 */ /* 0x000fce00078e0016 */
.L_x_21:
[----:B------:R-:W-:Y:S05]  /*0cb0*/  BSYNC.RECONVERGENT B3 ;  /* 0x0000000000037941 */ /* 0x000fea0003800200 */
.L_x_19:
[----:B------:R-:W-:Y:S01]  /*0cc0*/  IMAD.MOV.U32 R10, RZ, RZ, R6 ;  /* 0x000000ffff0a7224 */ /* 0x000fe200078e0006 */
[----:B------:R-:W-:Y:S01]  /*0cd0*/  MOV R6, R0 ;  /* 0x0000000000067202 */ /* 0x000fe20000000f00 */
[----:B------:R-:W-:Y:S02]  /*0ce0*/  IMAD.MOV.U32 R11, RZ, RZ, R7 ;  /* 0x000000ffff0b7224 */ /* 0x000fe400078e0007 */
[----:B------:R-:W-:-:S04]  /*0cf0*/  IMAD.MOV.U32 R7, RZ, RZ, 0x0 ;  /* 0x00000000ff077424 */ /* 0x000fc800078e00ff */
[----:B------:R-:W-:Y:S05]  /*0d00*/  RET.REL.NODEC R6 `(_Z11is_abundantPci) ;  /* 0xfffffff006bc7950 */ /* 0x000fea0003c3ffff */
        .weak           $__internal_1_$__cuda_sm20_dsqrt_rn_f64_mediumpath_v1
        .type           $__internal_1_$__cuda_sm20_dsqrt_rn_f64_mediumpath_v1,@function
        .size           $__internal_1_$__cuda_sm20_dsqrt_rn_f64_mediumpath_v1,(.L_x_30 - $__internal_1_$__cuda_sm20_dsqrt_rn_f64_mediumpath_v1)
$__internal_1_$__cuda_sm20_dsqrt_rn_f64_mediumpath_v1:
[----:B------:R-:W-:Y:S01]  /*0d10*/  ISETP.GE.U32.AND P0, PT, R4, -0x3400000, PT ;  /* 0xfcc000000400780c */ /* 0x000fe20003f06070 */
[----:B------:R-:W-:Y:S01]  /*0d20*/  BSSY.RECONVERGENT B1, `(.L_x_24) ;  /* 0x0000026000017945 */ /* 0x000fe20003800200 */
[----:B------:R-:W-:Y:S02]  /*0d30*/  IMAD.MOV.U32 R7, RZ, RZ, R15 ;  /* 0x000000ffff077224 */ /* 0x000fe400078e000f */
[----:B------:R-:W-:Y:S02]  /*0d40*/  IMAD.MOV.U32 R4, RZ, RZ, R22 ;  /* 0x000000ffff047224 */ /* 0x000fe400078e0016 */
[----:B------:R-:W-:-:S07]  /*0d50*/  IMAD.MOV.U32 R5, RZ, RZ, R23 ;  /* 0x000000ffff057224 */ /* 0x000fce00078e0017 */
[----:B------:R-:W-:Y:S05]  /*0d60*/  @!P0 BRA `(.L_x_25) ;  /* 0x0000000000208947 */ /* 0x000fea0003800000 */
[----:B------:R-:W-:-:S10]  /*0d70*/  DFMA.RM R6, R12, R6, R10 ;  /* 0x000000060c06722b */ /* 0x000fd4000000400a */
[----:B------:R-:W-:-:S05]  /*0d80*/  IADD3 R8, P0, PT, R6, 0x1, RZ ;  /* 0x0000000106087810 */ /* 0x000fca0007f1e0ff */
[----:B------:R-:W-:-:S06]  /*0d90*/  IMAD.X R9, RZ, RZ, R7, P0 ;  /* 0x000000ffff097224 */ /* 0x000fcc00000e0607 */
[----:B------:R-:W-:-:S08]  /*0da0*/  DFMA.RP R4, -R6, R8, R4 ;  /* 0x000000080604722b */ /* 0x000fd00000008104 */
[----:B------:R-:W-:-:S06]  /*0db0*/  DSETP.GT.AND P0, PT, R4, RZ, PT ;  /* 0x000000ff0400722a */ /* 0x000fcc0003f04000 */
[----:B------:R-:W-:Y:S02]  /*0dc0*/  FSEL R6, R8, R6, P0 ;  /* 0x0000000608067208 */ /* 0x000fe40000000000 */
[----:B------:R-:W-:Y:S01]  /*0dd0*/  FSEL R7, R9, R7, P0 ;  /* 0x0000000709077208 */ /* 0x000fe20000000000 */
[----:B------:R-:W-:Y:S06]  /*0de0*/  BRA `(.L_x_26) ;  /* 0x0000000000647947 */ /* 0x000fec0003800000 */
.L_x_25:
[----:B------:R-:W-:-:S14]  /*0df0*/  DSETP.NE.AND P0, PT, R4, RZ, PT ;  /* 0x000000ff0400722a */ /* 0x000fdc0003f05000 */
[----:B------:R-:W-:Y:S05]  /*0e00*/  @!P0 BRA `(.L_x_27) ;  /* 0x0000000000588947 */ /* 0x000fea0003800000 */
[----:B------:R-:W-:-:S13]  /*0e10*/  ISETP.GE.AND P0, PT, R5, RZ, PT ;  /* 0x000000ff0500720c */ /* 0x000fda0003f06270 */
[----:B------:R-:W-:Y:S02]  /*0e20*/  @!P0 IMAD.MOV.U32 R6, RZ, RZ, 0x0 ;  /* 0x00000000ff068424 */ /* 0x000fe400078e00ff */
[----:B------:R-:W-:Y:S01]  /*0e30*/  @!P0 IMAD.MOV.U32 R7, RZ, RZ, -0x80000 ;  /* 0xfff80000ff078424 */ /* 0x000fe200078e00ff */
[----:B------:R-:W-:Y:S06]  /*0e40*/  @!P0 BRA `(.L_x_26) ;  /* 0x00000000004c8947 */ /* 0x000fec0003800000 */
[----:B------:R-:W-:-:S13]  /*0e50*/  ISETP.GT.AND P0, PT, R5, 0x7fefffff, PT ;  /* 0x7fefffff0500780c */ /* 0x000fda0003f04270 */
[----:B------:R-:W-:Y:S05]  /*0e60*/  @P0 BRA `(.L_x_27) ;  /* 0x0000000000400947 */ /* 0x000fea0003800000 */
[----:B------:R-:W-:Y:S01]  /*0e70*/  DMUL R4, R4, 8.11296384146066816958e+31 ;  /* 0x4690000004047828 */ /* 0x000fe20000000000 */
[----:B------:R-:W-:Y:S02]  /*0e80*/  IMAD.MOV.U32 R6, RZ, RZ, RZ ;  /* 0x000000ffff067224 */ /* 0x000fe400078e00ff */
[----:B------:R-:W-:Y:S02]  /*0e90*/  IMAD.MOV.U32 R10, RZ, RZ, 0x0 ;  /* 0x00000000ff0a7424 */ /* 0x000fe400078e00ff */
[----:B------:R-:W-:Y:S01]  /*0ea0*/  IMAD.MOV.U32 R11, RZ, RZ, 0x3fd80000 ;  /* 0x3fd80000ff0b7424 */ /* 0x000fe200078e00ff */
[----:B------:R-:W0:Y:S02]  /*0eb0*/  MUFU.RSQ64H R7, R5 ;  /* 0x0000000500077308 */ /* 0x000e240000001c00 */
[----:B0-----:R-:W-:-:S08]  /*0ec0*/  DMUL R8, R6, R6 ;  /* 0x0000000606087228 */ /* 0x001fd00000000000 */
[----:B------:R-:W-:-:S08]  /*0ed0*/  DFMA R8, R4, -R8, 1 ;  /* 0x3ff000000408742b */ /* 0x000fd00000000808 */
[----:B------:R-:W-:Y:S02]  /*0ee0*/  DFMA R10, R8, R10, 0.5 ;  /* 0x3fe00000080a742b */ /* 0x000fe4000000000a */
[----:B------:R-:W-:-:S08]  /*0ef0*/  DMUL R8, R6, R8 ;  /* 0x0000000806087228 */ /* 0x000fd00000000000 */
[----:B------:R-:W-:-:S08]  /*0f00*/  DFMA R8, R10, R8, R6 ;  /* 0x000000080a08722b */ /* 0x000fd00000000006 */
[----:B------:R-:W-:Y:S02]  /*0f10*/  DMUL R6, R4, R8 ;  /* 0x0000000804067228 */ /* 0x000fe40000000000 */
[----:B------:R-:W-:-:S06]  /*0f20*/  VIADD R9, R9, 0xfff00000 ;  /* 0xfff0000009097836 */ /* 0x000fcc0000000000 */
[----:B------:R-:W-:-:S08]  /*0f30*/  DFMA R10, R6, -R6, R4 ;  /* 0x80000006060a722b */ /* 0x000fd00000000004 */
[----:B------:R-:W-:-:S10]  /*0f40*/  DFMA R6, R8, R10, R6 ;  /* 0x0000000a0806722b */ /* 0x000fd40000000006 */
[----:B------:R-:W-:Y:S01]  /*0f50*/  VIADD R7, R7, 0xfcb00000 ;  /* 0xfcb0000007077836 */ /* 0x000fe20000000000 */
[----:B------:R-:W-:Y:S06]  /*0f60*/  BRA `(.L_x_26) ;  /* 0x0000000000047947 */ /* 0x000fec0003800000 */
.L_x_27:
[----:B------:R-:W-:-:S11]  /*0f70*/  DADD R6, R4, R4 ;  /* 0x0000000004067229 */ /* 0x000fd60000000004 */
.L_x_26:
[----:B------:R-:W-:Y:S05]  /*0f80*/  BSYNC.RECONVERGENT B1 ;  /* 0x0000000000017941 */ /* 0x000fea0003800200 */
.L_x_24:
[----:B------:R-:W-:Y:S02]  /*0f90*/  IMAD.MOV.U32 R4, RZ, RZ, R0 ;  /* 0x000000ffff047224 */ /* 0x000fe400078e0000 */
[----:B------:R-:W-:Y:S02]  /*0fa0*/  IMAD.MOV.U32 R5, RZ, RZ, 0x0 ;  /* 0x00000000ff057424 */ /* 0x000fe400078e00ff */
[----:B------:R-:W-:Y:S02]  /*0fb0*/  IMAD.MOV.U32 R8, RZ, RZ, R6 ;  /* 0x000000ffff087224 */ /* 0x000fe400078e0006 */
[----:B------:R-:W-:Y:S01]  /*0fc0*/  IMAD.MOV.U32 R9, RZ, RZ, R7 ;  /* 0x000000ffff097224 */ /* 0x000fe200078e0007 */
[----:B------:R-:W-:Y:S06]  /*0fd0*/  RET.REL.NODEC R4 `(_Z11is_abundantPci) ;  /* 0xfffffff004087950 */ /* 0x000fec0003c3ffff */
.L_x_28:
        /* <DEDUP_REMOVED lines=10> */
.L_x_30:


//--------------------- .nv.shared.reserved.0     --------------------------
	.section	.nv.shared.reserved.0,"aw",@nobits
	.weak		__nv_reservedSMEM_offset_0_alias
	.size		__nv_reservedSMEM_offset_0_alias, 0, 64
	.other		__nv_reservedSMEM_offset_0_alias,@"STO_CUDA_RESERVED_SHARED STV_DEFAULT"
__nv_reservedSMEM_offset_0_alias:
	.zero		0
	.zero		64


//--------------------- .nv.global                --------------------------
	.section	.nv.global,"aw",@nobits
.nv.global:
	.type		_ZN34_INTERNAL_0cd61dc6_4_k_cu_6f1643f86thrust24THRUST_300001_SM_1000_NS3seqE,@object
	.size		_ZN34_INTERNAL_0cd61dc6_4_k_cu_6f1643f86thrust24THRUST_300001_SM_1000_NS3seqE,(_ZN34_INTERNAL_0cd61dc6_4_k_cu_6f1643f84cuda3std3__48in_placeE - _ZN34_INTERNAL_0cd61dc6_4_k_cu_6f1643f86thrust24THRUST_300001_SM_1000_NS3seqE)
_ZN34_INTERNAL_0cd61dc6_4_k_cu_6f1643f86thrust24THRUST_300001_SM_1000_NS3seqE:
	.zero		1
	.type		_ZN34_INTERNAL_0cd61dc6_4_k_cu_6f1643f84cuda3std3__48in_placeE,@object
	.size		_ZN34_INTERNAL_0cd61dc6_4_k_cu_6f1643f84cuda3std3__48in_placeE,(_ZN34_INTERNAL_0cd61dc6_4_k_cu_6f1643f84cuda3std6ranges3__45__cpo4sizeE - _ZN34_INTERNAL_0cd61dc6_4_k_cu_6f1643f84cuda3std3__48in_placeE)
_ZN34_INTERNAL_0cd61dc6_4_k_cu_6f1643f84cuda3std3__48in_placeE:
	.zero		1
	.type		_ZN34_INTERNAL_0cd61dc6_4_k_cu_6f1643f84cuda3std6ranges3__45__cpo4sizeE,@object
	.size		_ZN34_INTERNAL_0cd61dc6_4_k_cu_6f1643f84cuda3std6ranges3__45__cpo4sizeE,(_ZN34_INTERNAL_0cd61dc6_4_k_cu_6f1643f86thrust24THRUST_300001_SM_1000_NS12placeholders2_3E - _ZN34_INTERNAL_0cd61dc6_4_k_cu_6f1643f84cuda3std6ranges3__45__cpo4sizeE)
_ZN34_INTERNAL_0cd61dc6_4_k_cu_6f1643f84cuda3std6ranges3__45__cpo4sizeE:
	.zero		1
	.type		_ZN34_INTERNAL_0cd61dc6_4_k_cu_6f1643f86thrust24THRUST_300001_SM_1000_NS12placeholders2_3E,@object
	.size		_ZN34_INTERNAL_0cd61dc6_4_k_cu_6f1643f86thrust24THRUST_300001_SM_1000_NS12placeholders2_3E,(_ZN34_INTERNAL_0cd61dc6_4_k_cu_6f1643f84cuda3std3__45__cpo6cbeginE - _ZN34_INTERNAL_0cd61dc6_4_k_cu_6f1643f86thrust24THRUST_300001_SM_1000_NS12placeholders2_3E)
_ZN34_INTERNAL_0cd61dc6_4_k_cu_6f1643f86thrust24THRUST_300001_SM_1000_NS12placeholders2_3E:
	.zero		1
	.type		_ZN34_INTERNAL_0cd61dc6_4_k_cu_6f1643f84cuda3std3__45__cpo6cbeginE,@object
	.size		_ZN34_INTERNAL_0cd61dc6_4_k_cu_6f1643f84cuda3std3__45__cpo6cbeginE,(_ZN34_INTERNAL_0cd61dc6_4_k_cu_6f1643f84cuda3std6ranges3__45__cpo6cbeginE - _ZN34_INTERNAL_0cd61dc6_4_k_cu_6f1643f84cuda3std3__45__cpo6cbeginE)
_ZN34_INTERNAL_0cd61dc6_4_k_cu_6f1643f84cuda3std3__45__cpo6cbeginE:
	.zero		1
	.type		_ZN34_INTERNAL_0cd61dc6_4_k_cu_6f1643f84cuda3std6ranges3__45__cpo6cbeginE,@object
	.size		_ZN34_INTERNAL_0cd61dc6_4_k_cu_6f1643f84cuda3std6ranges3__45__cpo6cbeginE,(_ZN34_INTERNAL_0cd61dc6_4_k_cu_6f1643f86thrust24THRUST_300001_SM_1000_NS12placeholders2_7E - _ZN34_INTERNAL_0cd61dc6_4_k_cu_6f1643f84cuda3std6ranges3__45__cpo6cbeginE)
_ZN34_INTERNAL_0cd61dc6_4_k_cu_6f1643f84cuda3std6ranges3__45__cpo6cbeginE:
	.zero		1
	.type		_ZN34_INTERNAL_0cd61dc6_4_k_cu_6f1643f86thrust24THRUST_300001_SM_1000_NS12placeholders2_7E,@object
	.size		_ZN34_INTERNAL_0cd61dc6_4_k_cu_6f1643f86thrust24THRUST_300001_SM_1000_NS12placeholders2_7E,(_ZN34_INTERNAL_0cd61dc6_4_k_cu_6f1643f84cuda3std3__45__cpo7crbeginE - _ZN34_INTERNAL_0cd61dc6_4_k_cu_6f1643f86thrust24THRUST_300001_SM_1000_NS12placeholders2_7E)
_ZN34_INTERNAL_0cd61dc6_4_k_cu_6f1643f86thrust24THRUST_300001_SM_1000_NS12placeholders2_7E:
	.zero		1
	.type		_ZN34_INTERNAL_0cd61dc6_4_k_cu_6f1643f84cuda3std3__45__cpo7crbeginE,@object
	.size		_ZN34_INTERNAL_0cd61dc6_4_k_cu_6f1643f84cuda3std3__45__cpo7crbeginE,(_ZN34_INTERNAL_0cd61dc6_4_k_cu_6f1643f84cuda3std6ranges3__45__cpo4nextE - _ZN34_INTERNAL_0cd61dc6_4_k_cu_6f1643f84cuda3std3__45__cpo7crbeginE)
_ZN34_INTERNAL_0cd61dc6_4_k_cu_6f1643f84cuda3std3__45__cpo7crbeginE:
	.zero		1
	.type		_ZN34_INTERNAL_0cd61dc6_4_k_cu_6f1643f84cuda3std6ranges3__45__cpo4nextE,@object
	.size		_ZN34_INTERNAL_0cd61dc6_4_k_cu_6f1643f84cuda3std6ranges3__45__cpo4nextE,(_ZN34_INTERNAL_0cd61dc6_4_k_cu_6f1643f84cuda3std6ranges3__45__cpo4swapE - _ZN34_INTERNAL_0cd61dc6_4_k_cu_6f1643f84cuda3std6ranges3__45__cpo4nextE)
_ZN34_INTERNAL_0cd61dc6_4_k_cu_6f1643f84cuda3std6ranges3__45__cpo4nextE:
	.zero		1
	.type		_ZN34_INTERNAL_0cd61dc6_4_k_cu_6f1643f84cuda3std6ranges3__45__cpo4swapE,@object
	.size		_ZN34_INTERNAL_0cd61dc6_4_k_cu_6f1643f84cuda3std6ranges3__45__cpo4swapE,(_ZN34_INTERNAL_0cd61dc6_4_k_cu_6f1643f86thrust24THRUST_300001_SM_1000_NS8cuda_cub10par_nosyncE - _ZN34_INTERNAL_0cd61dc6_4_k_cu_6f1643f84cuda3std6ranges3__45__cpo4swapE)
_ZN34_INTERNAL_0cd61dc6_4_k_cu_6f1643f84cuda3std6ranges3__45__cpo4swapE:
	.zero		1
	.type		_ZN34_INTERNAL_0cd61dc6_4_k_cu_6f1643f86thrust24THRUST_300001_SM_1000_NS8cuda_cub10par_nosyncE,@object
	.size		_ZN34_INTERNAL_0cd61dc6_4_k_cu_6f1643f86thrust24THRUST_300001_SM_1000_NS8cuda_cub10par_nosyncE,(_ZN34_INTERNAL_0cd61dc6_4_k_cu_6f1643f86thrust24THRUST_300001_SM_1000_NS12placeholders2_9E - _ZN34_INTERNAL_0cd61dc6_4_k_cu_6f1643f86thrust24THRUST_300001_SM_1000_NS8cuda_cub10par_nosyncE)
_ZN34_INTERNAL_0cd61dc6_4_k_cu_6f1643f86thrust24THRUST_300001_SM_1000_NS8cuda_cub10par_nosyncE:
	.zero		1
	.type		_ZN34_INTERNAL_0cd61dc6_4_k_cu_6f1643f86thrust24THRUST_300001_SM_1000_NS12placeholders2_9E,@object
	.size		_ZN34_INTERNAL_0cd61dc6_4_k_cu_6f1643f86thrust24THRUST_300001_SM_1000_NS12placeholders2_9E,(_ZN34_INTERNAL_0cd61dc6_4_k_cu_6f1643f84cuda3std3__436_GLOBAL__N__0cd61dc6_4_k_cu_6f1643f86ignoreE - _ZN34_INTERNAL_0cd61dc6_4_k_cu_6f1643f86thrust24THRUST_300001_SM_1000_NS12placeholders2_9E)
_ZN34_INTERNAL_0cd61dc6_4_k_cu_6f1643f86thrust24THRUST_300001_SM_1000_NS12placeholders2_9E:
	.zero		1
	.type		_ZN34_INTERNAL_0cd61dc6_4_k_cu_6f1643f84cuda3std3__436_GLOBAL__N__0cd61dc6_4_k_cu_6f1643f86ignoreE,@object
	.size		_ZN34_INTERNAL_0cd61dc6_4_k_cu_6f1643f84cuda3std3__436_GLOBAL__N__0cd61dc6_4_k_cu_6f1643f86ignoreE,(_ZN34_INTERNAL_0cd61dc6_4_k_cu_6f1643f84cuda3std6ranges3__45__cpo4dataE - _ZN34_INTERNAL_0cd61dc6_4_k_cu_6f1643f84cuda3std3__436_GLOBAL__N__0cd61dc6_4_k_cu_6f1643f86ignoreE)
_ZN34_INTERNAL_0cd61dc6_4_k_cu_6f1643f84cuda3std3__436_GLOBAL__N__0cd61dc6_4_k_cu_6f1643f86ignoreE:
	.zero		1
	.type		_ZN34_INTERNAL_0cd61dc6_4_k_cu_6f1643f84cuda3std6ranges3__45__cpo4dataE,@object
	.size		_ZN34_INTERNAL_0cd61dc6_4_k_cu_6f1643f84cuda3std6ranges3__45__cpo4dataE,(_ZN34_INTERNAL_0cd61dc6_4_k_cu_6f1643f86thrust24THRUST_300001_SM_1000_NS12placeholders2_1E - _ZN34_INTERNAL_0cd61dc6_4_k_cu_6f1643f84cuda3std6ranges3__45__cpo4dataE)
_ZN34_INTERNAL_0cd61dc6_4_k_cu_6f1643f84cuda3std6ranges3__45__cpo4dataE:
	.zero		1
	.type		_ZN34_INTERNAL_0cd61dc6_4_k_cu_6f1643f86thrust24THRUST_300001_SM_1000_NS12placeholders2_1E,@object
	.size		_ZN34_INTERNAL_0cd61dc6_4_k_cu_6f1643f86thrust24THRUST_300001_SM_1000_NS12placeholders2_1E,(_ZN34_INTERNAL_0cd61dc6_4_k_cu_6f1643f84cuda3std3__45__cpo5beginE - _ZN34_INTERNAL_0cd61dc6_4_k_cu_6f1643f86thrust24THRUST_300001_SM_1000_NS12placeholders2_1E)
_ZN34_INTERNAL_0cd61dc6_4_k_cu_6f1643f86thrust24THRUST_300001_SM_1000_NS12placeholders2_1E:
	.zero		1
	.type		_ZN34_INTERNAL_0cd61dc6_4_k_cu_6f1643f84cuda3std3__45__cpo5beginE,@object
	.size		_ZN34_INTERNAL_0cd61dc6_4_k_cu_6f1643f84cuda3std3__45__cpo5beginE,(_ZN34_INTERNAL_0cd61dc6_4_k_cu_6f1643f84cuda3std6ranges3__45__cpo5beginE - _ZN34_INTERNAL_0cd61dc6_4_k_cu_6f1643f84cuda3std3__45__cpo5beginE)
_ZN34_INTERNAL_0cd61dc6_4_k_cu_6f1643f84cuda3std3__45__cpo5beginE:
	.zero		1
	.type		_ZN34_INTERNAL_0cd61dc6_4_k_cu_6f1643f84cuda3std6ranges3__45__cpo5beginE,@object
	.size		_ZN34_INTERNAL_0cd61dc6_4_k_cu_6f1643f84cuda3std6ranges3__45__cpo5beginE,(_ZN34_INTERNAL_0cd61dc6_4_k_cu_6f1643f86thrust24THRUST_300001_SM_1000_NS12placeholders2_5E - _ZN34_INTERNAL_0cd61dc6_4_k_cu_6f1643f84cuda3std6ranges3__45__cpo5beginE)
_ZN34_INTERNAL_0cd61dc6_4_k_cu_6f1643f84cuda3std6ranges3__45__cpo5beginE:
	.zero		1
	.type		_ZN34_INTERNAL_0cd61dc6_4_k_cu_6f1643f86thrust24THRUST_300001_SM_1000_NS12placeholders2_5E,@object
	.size		_ZN34_INTERNAL_0cd61dc6_4_k_cu_6f1643f86thrust24THRUST_300001_SM_1000_NS12placeholders2_5E,(_ZN34_INTERNAL_0cd61dc6_4_k_cu_6f1643f84cuda3std3__45__cpo6rbeginE - _ZN34_INTERNAL_0cd61dc6_4_k_cu_6f1643f86thrust24THRUST_300001_SM_1000_NS12placeholders2_5E)
_ZN34_INTERNAL_0cd61dc6_4_k_cu_6f1643f86thrust24THRUST_300001_SM_1000_NS12placeholders2_5E:
	.zero		1
	.type		_ZN34_INTERNAL_0cd61dc6_4_k_cu_6f1643f84cuda3std3__45__cpo6rbeginE,@object
	.size		_ZN34_INTERNAL_0cd61dc6_4_k_cu_6f1643f84cuda3std3__45__cpo6rbeginE,(_ZN34_INTERNAL_0cd61dc6_4_k_cu_6f1643f84cuda3std6ranges3__45__cpo7advanceE - _ZN34_INTERNAL_0cd61dc6_4_k_cu_6f1643f84cuda3std3__45__cpo6rbeginE)
_ZN34_INTERNAL_0cd61dc6_4_k_cu_6f1643f84cuda3std3__45__cpo6rbeginE:
	.zero		1
	.type		_ZN34_INTERNAL_0cd61dc6_4_k_cu_6f1643f84cuda3std6ranges3__45__cpo7advanceE,@object
	.size		_ZN34_INTERNAL_0cd61dc6_4_k_cu_6f1643f84cuda3std6ranges3__45__cpo7advanceE,(_ZN34_INTERNAL_0cd61dc6_4_k_cu_6f1643f84cuda3std3__47nulloptE - _ZN34_INTERNAL_0cd61dc6_4_k_cu_6f1643f84cuda3std6ranges3__45__cpo7advanceE)
_ZN34_INTERNAL_0cd61dc6_4_k_cu_6f1643f84cuda3std6ranges3__45__cpo7advanceE:
	.zero		1
	.type		_ZN34_INTERNAL_0cd61dc6_4_k_cu_6f1643f84cuda3std3__47nulloptE,@object
	.size		_ZN34_INTERNAL_0cd61dc6_4_k_cu_6f1643f84cuda3std3__47nulloptE,(_ZN34_INTERNAL_0cd61dc6_4_k_cu_6f1643f84cuda3std6ranges3__45__cpo8distanceE - _ZN34_INTERNAL_0cd61dc6_4_k_cu_6f1643f84cuda3std3__47nulloptE)
_ZN34_INTERNAL_0cd61dc6_4_k_cu_6f1643f84cuda3std3__47nulloptE:
	.zero		1
	.type		_ZN34_INTERNAL_0cd61dc6_4_k_cu_6f1643f84cuda3std6ranges3__45__cpo8distanceE,@object
	.size		_ZN34_INTERNAL_0cd61dc6_4_k_cu_6f1643f84cuda3std6ranges3__45__cpo8distanceE,(_ZN34_INTERNAL_0cd61dc6_4_k_cu_6f1643f86thrust24THRUST_300001_SM_1000_NS12placeholders3_10E - _ZN34_INTERNAL_0cd61dc6_4_k_cu_6f1643f84cuda3std6ranges3__45__cpo8distanceE)
_ZN34_INTERNAL_0cd61dc6_4_k_cu_6f1643f84cuda3std6ranges3__45__cpo8distanceE:
	.zero		1
	.type		_ZN34_INTERNAL_0cd61dc6_4_k_cu_6f1643f86thrust24THRUST_300001_SM_1000_NS12placeholders3_10E,@object
	.size		_ZN34_INTERNAL_0cd61dc6_4_k_cu_6f1643f86thrust24THRUST_300001_SM_1000_NS12placeholders3_10E,(_ZN34_INTERNAL_0cd61dc6_4_k_cu_6f1643f84cuda3std3__419piecewise_constructE - _ZN34_INTERNAL_0cd61dc6_4_k_cu_6f1643f86thrust24THRUST_300001_SM_1000_NS12placeholders3_10E)
_ZN34_INTERNAL_0cd61dc6_4_k_cu_6f1643f86thrust24THRUST_300001_SM_1000_NS12placeholders3_10E:
	.zero		1
	.type		_ZN34_INTERNAL_0cd61dc6_4_k_cu_6f1643f84cuda3std3__419piecewise_constructE,@object
	.size		_ZN34_INTERNAL_0cd61dc6_4_k_cu_6f1643f84cuda3std3__419piecewise_constructE,(_ZN34_INTERNAL_0cd61dc6_4_k_cu_6f1643f84cuda3std6ranges3__45__cpo5cdataE - _ZN34_INTERNAL_0cd61dc6_4_k_cu_6f1643f84cuda3std3__419piecewise_constructE)
_ZN34_INTERNAL_0cd61dc6_4_k_cu_6f1643f84cuda3std3__419piecewise_constructE:
	.zero		1
	.type		_ZN34_INTERNAL_0cd61dc6_4_k_cu_6f1643f84cuda3std6ranges3__45__cpo5cdataE,@object
	.size		_ZN34_INTERNAL_0cd61dc6_4_k_cu_6f1643f84cuda3std6ranges3__45__cpo5cdataE,(_ZN34_INTERNAL_0cd61dc6_4_k_cu_6f1643f86thrust24THRUST_300001_SM_1000_NS12placeholders2_2E - _ZN34_INTERNAL_0cd61dc6_4_k_cu_6f1643f84cuda3std6ranges3__45__cpo5cdataE)
_ZN34_INTERNAL_0cd61dc6_4_k_cu_6f1643f84cuda3std6ranges3__45__cpo5cdataE:
	.zero		1
	.type		_ZN34_INTERNAL_0cd61dc6_4_k_cu_6f1643f86thrust24THRUST_300001_SM_1000_NS12placeholders2_2E,@object
	.size		_ZN34_INTERNAL_0cd61dc6_4_k_cu_6f1643f86thrust24THRUST_300001_SM_1000_NS12placeholders2_2E,(_ZN34_INTERNAL_0cd61dc6_4_k_cu_6f1643f84cuda3std3__45__cpo3endE - _ZN34_INTERNAL_0cd61dc6_4_k_cu_6f1643f86thrust24THRUST_300001_SM_1000_NS12placeholders2_2E)
_ZN34_INTERNAL_0cd61dc6_4_k_cu_6f1643f86thrust24THRUST_300001_SM_1000_NS12placeholders2_2E:
	.zero		1
	.type		_ZN34_INTERNAL_0cd61dc6_4_k_cu_6f1643f84cuda3std3__45__cpo3endE,@object
	.size		_ZN34_INTERNAL_0cd61dc6_4_k_cu_6f1643f84cuda3std3__45__cpo3endE,(_ZN34_INTERNAL_0cd61dc6_4_k_cu_6f1643f84cuda3std6ranges3__45__cpo3endE - _ZN34_INTERNAL_0cd61dc6_4_k_cu_6f1643f84cuda3std3__45__cpo3endE)
_ZN34_INTERNAL_0cd61dc6_4_k_cu_6f1643f84cuda3std3__45__cpo3endE:
	.zero		1
	.type		_ZN34_INTERNAL_0cd61dc6_4_k_cu_6f1643f84cuda3std6ranges3__45__cpo3endE,@object
	.size		_ZN34_INTERNAL_0cd61dc6_4_k_cu_6f1643f84cuda3std6ranges3__45__cpo3endE,(_ZN34_INTERNAL_0cd61dc6_4_k_cu_6f1643f86thrust24THRUST_300001_SM_1000_NS12placeholders2_6E - _ZN34_INTERNAL_0cd61dc6_4_k_cu_6f1643f84cuda3std6ranges3__45__cpo3endE)
_ZN34_INTERNAL_0cd61dc6_4_k_cu_6f1643f84cuda3std6ranges3__45__cpo3endE:
	.zero		1
	.type		_ZN34_INTERNAL_0cd61dc6_4_k_cu_6f1643f86thrust24THRUST_300001_SM_1000_NS12placeholders2_6E,@object
	.size		_ZN34_INTERNAL_0cd61dc6_4_k_cu_6f1643f86thrust24THRUST_300001_SM_1000_NS12placeholders2_6E,(_ZN34_INTERNAL_0cd61dc6_4_k_cu_6f1643f84cuda3std3__45__cpo4rendE - _ZN34_INTERNAL_0cd61dc6_4_k_cu_6f1643f86thrust24THRUST_300001_SM_1000_NS12placeholders2_6E)
_ZN34_INTERNAL_0cd61dc6_4_k_cu_6f1643f86thrust24THRUST_300001_SM_1000_NS12placeholders2_6E:
	.zero		1
	.type		_ZN34_INTERNAL_0cd61dc6_4_k_cu_6f1643f84cuda3std3__45__cpo4rendE,@object
	.size		_ZN34_INTERNAL_0cd61dc6_4_k_cu_6f1643f84cuda3std3__45__cpo4rendE,(_ZN34_INTERNAL_0cd61dc6_4_k_cu_6f1643f84cuda3std6ranges3__45__cpo9iter_swapE - _ZN34_INTERNAL_0cd61dc6_4_k_cu_6f1643f84cuda3std3__45__cpo4rendE)
_ZN34_INTERNAL_0cd61dc6_4_k_cu_6f1643f84cuda3std3__45__cpo4rendE:
	.zero		1
	.type		_ZN34_INTERNAL_0cd61dc6_4_k_cu_6f1643f84cuda3std6ranges3__45__cpo9iter_swapE,@object
	.size		_ZN34_INTERNAL_0cd61dc6_4_k_cu_6f1643f84cuda3std6ranges3__45__cpo9iter_swapE,(_ZN34_INTERNAL_0cd61dc6_4_k_cu_6f1643f84cuda3std3__48unexpectE - _ZN34_INTERNAL_0cd61dc6_4_k_cu_6f1643f84cuda3std6ranges3__45__cpo9iter_swapE)
_ZN34_INTERNAL_0cd61dc6_4_k_cu_6f1643f84cuda3std6ranges3__45__cpo9iter_swapE:
	.zero		1
	.type		_ZN34_INTERNAL_0cd61dc6_4_k_cu_6f1643f84cuda3std3__48unexpectE,@object
	.size		_ZN34_INTERNAL_0cd61dc6_4_k_cu_6f1643f84cuda3std3__48unexpectE,(_ZN34_INTERNAL_0cd61dc6_4_k_cu_6f1643f86thrust24THRUST_300001_SM_1000_NS8cuda_cub3parE - _ZN34_INTERNAL_0cd61dc6_4_k_cu_6f1643f84cuda3std3__48unexpectE)
_ZN34_INTERNAL_0cd61dc6_4_k_cu_6f1643f84cuda3std3__48unexpectE:
	.zero		1
	.type		_ZN34_INTERNAL_0cd61dc6_4_k_cu_6f1643f86thrust24THRUST_300001_SM_1000_NS8cuda_cub3parE,@object
	.size		_ZN34_INTERNAL_0cd61dc6_4_k_cu_6f1643f86thrust24THRUST_300001_SM_1000_NS8cuda_cub3parE,(_ZN34_INTERNAL_0cd61dc6_4_k_cu_6f1643f86thrust24THRUST_300001_SM_1000_NS12placeholders2_4E - _ZN34_INTERNAL_0cd61dc6_4_k_cu_6f1643f86thrust24THRUST_300001_SM_1000_NS8cuda_cub3parE)
_ZN34_INTERNAL_0cd61dc6_4_k_cu_6f1643f86thrust24THRUST_300001_SM_1000_NS8cuda_cub3parE:
	.zero		1
	.type		_ZN34_INTERNAL_0cd61dc6_4_k_cu_6f1643f86thrust24THRUST_300001_SM_1000_NS12placeholders2_4E,@object
	.size		_ZN34_INTERNAL_0cd61dc6_4_k_cu_6f1643f86thrust24THRUST_300001_SM_1000_NS12placeholders2_4E,(_ZN34_INTERNAL_0cd61dc6_4_k_cu_6f1643f84cuda3std3__45__cpo4cendE - _ZN34_INTERNAL_0cd61dc6_4_k_cu_6f1643f86thrust24THRUST_300001_SM_1000_NS12placeholders2_4E)
_ZN34_INTERNAL_0cd61dc6_4_k_cu_6f1643f86thrust24THRUST_300001_SM_1000_NS12placeholders2_4E:
	.zero		1
	.type		_ZN34_INTERNAL_0cd61dc6_4_k_cu_6f1643f84cuda3std3__45__cpo4cendE,@object
	.size		_ZN34_INTERNAL_0cd61dc6_4_k_cu_6f1643f84cuda3std3__45__cpo4cendE,(_ZN34_INTERNAL_0cd61dc6_4_k_cu_6f1643f84cuda3std6ranges3__45__cpo4cendE - _ZN34_INTERNAL_0cd61dc6_4_k_cu_6f1643f84cuda3std3__45__cpo4cendE)
_ZN34_INTERNAL_0cd61dc6_4_k_cu_6f1643f84cuda3std3__45__cpo4cendE:
	.zero		1
	.type		_ZN34_INTERNAL_0cd61dc6_4_k_cu_6f1643f84cuda3std6ranges3__45__cpo4cendE,@object
	.size		_ZN34_INTERNAL_0cd61dc6_4_k_cu_6f1643f84cuda3std6ranges3__45__cpo4cendE,(_ZN34_INTERNAL_0cd61dc6_4_k_cu_6f1643f84cuda3std3__420unreachable_sentinelE - _ZN34_INTERNAL_0cd61dc6_4_k_cu_6f1643f84cuda3std6ranges3__45__cpo4cendE)
_ZN34_INTERNAL_0cd61dc6_4_k_cu_6f1643f84cuda3std6ranges3__45__cpo4cendE:
	.zero		1
	.type		_ZN34_INTERNAL_0cd61dc6_4_k_cu_6f1643f84cuda3std3__420unreachable_sentinelE,@object
	.size		_ZN34_INTERNAL_0cd61dc6_4_k_cu_6f1643f84cuda3std3__420unreachable_sentinelE,(_ZN34_INTERNAL_0cd61dc6_4_k_cu_6f1643f84cuda3std6ranges3__45__cpo5ssizeE - _ZN34_INTERNAL_0cd61dc6_4_k_cu_6f1643f84cuda3std3__420unreachable_sentinelE)
_ZN34_INTERNAL_0cd61dc6_4_k_cu_6f1643f84cuda3std3__420unreachable_sentinelE:
	.zero		1
	.type		_ZN34_INTERNAL_0cd61dc6_4_k_cu_6f1643f84cuda3std6ranges3__45__cpo5ssizeE,@object
	.size		_ZN34_INTERNAL_0cd61dc6_4_k_cu_6f1643f84cuda3std6ranges3__45__cpo5ssizeE,(_ZN34_INTERNAL_0cd61dc6_4_k_cu_6f1643f86thrust24THRUST_300001_SM_1000_NS12placeholders2_8E - _ZN34_INTERNAL_0cd61dc6_4_k_cu_6f1643f84cuda3std6ranges3__45__cpo5ssizeE)
_ZN34_INTERNAL_0cd61dc6_4_k_cu_6f1643f84cuda3std6ranges3__45__cpo5ssizeE:
	.zero		1
	.type		_ZN34_INTERNAL_0cd61dc6_4_k_cu_6f1643f86thrust24THRUST_300001_SM_1000_NS12placeholders2_8E,@object
	.size		_ZN34_INTERNAL_0cd61dc6_4_k_cu_6f1643f86thrust24THRUST_300001_SM_1000_NS12placeholders2_8E,(_ZN34_INTERNAL_0cd61dc6_4_k_cu_6f1643f84cuda3std3__45__cpo5crendE - _ZN34_INTERNAL_0cd61dc6_4_k_cu_6f1643f86thrust24THRUST_300001_SM_1000_NS12placeholders2_8E)
_ZN34_INTERNAL_0cd61dc6_4_k_cu_6f1643f86thrust24THRUST_300001_SM_1000_NS12placeholders2_8E:
	.zero		1
	.type		_ZN34_INTERNAL_0cd61dc6_4_k_cu_6f1643f84cuda3std3__45__cpo5crendE,@object
	.size		_ZN34_INTERNAL_0cd61dc6_4_k_cu_6f1643f84cuda3std3__45__cpo5crendE,(_ZN34_INTERNAL_0cd61dc6_4_k_cu_6f1643f84cuda3std6ranges3__45__cpo4prevE - _ZN34_INTERNAL_0cd61dc6_4_k_cu_6f1643f84cuda3std3__45__cpo5crendE)
_ZN34_INTERNAL_0cd61dc6_4_k_cu_6f1643f84cuda3std3__45__cpo5crendE:
	.zero		1
	.type		_ZN34_INTERNAL_0cd61dc6_4_k_cu_6f1643f84cuda3std6ranges3__45__cpo4prevE,@object
	.size		_ZN34_INTERNAL_0cd61dc6_4_k_cu_6f1643f84cuda3std6ranges3__45__cpo4prevE,(_ZN34_INTERNAL_0cd61dc6_4_k_cu_6f1643f84cuda3std6ranges3__45__cpo9iter_moveE - _ZN34_INTERNAL_0cd61dc6_4_k_cu_6f1643f84cuda3std6ranges3__45__cpo4prevE)
_ZN34_INTERNAL_0cd61dc6_4_k_cu_6f1643f84cuda3std6ranges3__45__cpo4prevE:
	.zero		1
	.type		_ZN34_INTERNAL_0cd61dc6_4_k_cu_6f1643f84cuda3std6ranges3__45__cpo9iter_moveE,@object
	.size		_ZN34_INTERNAL_0cd61dc6_4_k_cu_6f1643f84cuda3std6ranges3__45__cpo9iter_moveE,(_ZN34_INTERNAL_0cd61dc6_4_k_cu_6f1643f86thrust24THRUST_300001_SM_1000_NS6system6detail10sequential3seqE - _ZN34_INTERNAL_0cd61dc6_4_k_cu_6f1643f84cuda3std6ranges3__45__cpo9iter_moveE)
_ZN34_INTERNAL_0cd61dc6_4_k_cu_6f1643f84cuda3std6ranges3__45__cpo9iter_moveE:
	.zero		1
	.type		_ZN34_INTERNAL_0cd61dc6_4_k_cu_6f1643f86thrust24THRUST_300001_SM_1000_NS6system6detail10sequential3seqE,@object
	.size		_ZN34_INTERNAL_0cd61dc6_4_k_cu_6f1643f86thrust24THRUST_300001_SM_1000_NS6system6detail10sequential3seqE,(.L_31 - _ZN34_INTERNAL_0cd61dc6_4_k_cu_6f1643f86thrust24THRUST_300001_SM_1000_NS6system6detail10sequential3seqE)
_ZN34_INTERNAL_0cd61dc6_4_k_cu_6f1643f86thrust24THRUST_300001_SM_1000_NS6system6detail10sequential3seqE:
	.zero		1
.L_31:


//--------------------- .nv.constant0._ZN3cub18CUB_300001_SM_10006detail11EmptyKernelIvEEvv --------------------------
	.section	.nv.constant0._ZN3cub18CUB_300001_SM_10006detail11EmptyKernelIvEEvv,"a",@progbits
	.sectionflags	@""
	.align	4
.nv.constant0._ZN3cub18CUB_300001_SM_10006detail11EmptyKernelIvEEvv:
	.zero		896


//--------------------- .nv.constant0._Z18is_sum_of_abundantPKiiPci --------------------------
	.section	.nv.constant0._Z18is_sum_of_abundantPKiiPci,"a",@progbits
	.sectionflags	@""
	.align	4
.nv.constant0._Z18is_sum_of_abundantPKiiPci:
	.zero		924


//--------------------- .nv.constant0._Z11is_abundantPci --------------------------
	.section	.nv.constant0._Z11is_abundantPci,"a",@progbits
	.sectionflags	@""
	.align	4
.nv.constant0._Z11is_abundantPci:
	.zero		908


//--------------------- SYMBOLS --------------------------

	.type		.nv.reservedSmem.offset0,@object
	.size		.nv.reservedSmem.offset0,0x4
